//
// Generated by NVIDIA NVVM Compiler
//
// Compiler Build ID: CL-36424714
// Cuda compilation tools, release 13.0, V13.0.88
// Based on NVVM 20.0.0
//

.version 9.0
.target sm_100
.address_size 64

	// .globl	_Z10JacobiIteriiPdS_S_

.visible .entry _Z10JacobiIteriiPdS_S_(
	.param .u32 _Z10JacobiIteriiPdS_S__param_0,
	.param .u32 _Z10JacobiIteriiPdS_S__param_1,
	.param .u64 .ptr .align 1 _Z10JacobiIteriiPdS_S__param_2,
	.param .u64 .ptr .align 1 _Z10JacobiIteriiPdS_S__param_3,
	.param .u64 .ptr .align 1 _Z10JacobiIteriiPdS_S__param_4
)
{
	.reg .pred 	%p<20>;
	.reg .b32 	%r<109>;
	.reg .b64 	%rd<49>;
	.reg .b64 	%fd<278>;

	ld.param.u32 	%r63, [_Z10JacobiIteriiPdS_S__param_0];
	ld.param.u32 	%r64, [_Z10JacobiIteriiPdS_S__param_1];
	ld.param.u64 	%rd8, [_Z10JacobiIteriiPdS_S__param_2];
	ld.param.u64 	%rd9, [_Z10JacobiIteriiPdS_S__param_3];
	ld.param.u64 	%rd7, [_Z10JacobiIteriiPdS_S__param_4];
	cvta.to.global.u64 	%rd1, %rd9;
	cvta.to.global.u64 	%rd2, %rd8;
	mov.u32 	%r65, %ctaid.x;
	mov.u32 	%r66, %ntid.x;
	mul.lo.s32 	%r1, %r65, %r66;
	mov.u32 	%r2, %tid.x;
	add.s32 	%r3, %r1, %r2;
	setp.ge.s32 	%p1, %r3, %r63;
	@%p1 bra 	$L__BB0_29;
	cvta.to.global.u64 	%rd10, %rd7;
	shr.u32 	%r67, %r64, 31;
	add.s32 	%r68, %r64, %r67;
	and.b32  	%r69, %r68, -2;
	sub.s32 	%r70, %r64, %r69;
	mul.lo.s32 	%r4, %r70, %r63;
	mul.wide.s32 	%rd11, %r3, 8;
	add.s64 	%rd12, %rd10, %rd11;
	ld.global.f64 	%fd277, [%rd12];
	setp.lt.s32 	%p2, %r3, 1;
	@%p2 bra 	$L__BB0_14;
	mul.lo.s32 	%r5, %r3, %r63;
	and.b32  	%r6, %r3, 15;
	setp.lt.u32 	%p3, %r3, 16;
	mov.b32 	%r90, 0;
	@%p3 bra 	$L__BB0_5;
	and.b32  	%r90, %r3, 2147483632;
	neg.s32 	%r98, %r90;
	add.s64 	%rd3, %rd2, 64;
	add.s64 	%rd4, %rd1, 64;
	mov.u32 	%r96, %r4;
	mov.u32 	%r97, %r5;
$L__BB0_4:
	.pragma "nounroll";
	mul.wide.s32 	%rd13, %r97, 8;
	add.s64 	%rd14, %rd3, %rd13;
	mul.wide.s32 	%rd15, %r96, 8;
	add.s64 	%rd16, %rd4, %rd15;
	ld.global.f64 	%fd29, [%rd14+-64];
	ld.global.f64 	%fd30, [%rd16+-64];
	mul.f64 	%fd31, %fd29, %fd30;
	sub.f64 	%fd32, %fd277, %fd31;
	ld.global.f64 	%fd33, [%rd14+-56];
	ld.global.f64 	%fd34, [%rd16+-56];
	mul.f64 	%fd35, %fd33, %fd34;
	sub.f64 	%fd36, %fd32, %fd35;
	ld.global.f64 	%fd37, [%rd14+-48];
	ld.global.f64 	%fd38, [%rd16+-48];
	mul.f64 	%fd39, %fd37, %fd38;
	sub.f64 	%fd40, %fd36, %fd39;
	ld.global.f64 	%fd41, [%rd14+-40];
	ld.global.f64 	%fd42, [%rd16+-40];
	mul.f64 	%fd43, %fd41, %fd42;
	sub.f64 	%fd44, %fd40, %fd43;
	ld.global.f64 	%fd45, [%rd14+-32];
	ld.global.f64 	%fd46, [%rd16+-32];
	mul.f64 	%fd47, %fd45, %fd46;
	sub.f64 	%fd48, %fd44, %fd47;
	ld.global.f64 	%fd49, [%rd14+-24];
	ld.global.f64 	%fd50, [%rd16+-24];
	mul.f64 	%fd51, %fd49, %fd50;
	sub.f64 	%fd52, %fd48, %fd51;
	ld.global.f64 	%fd53, [%rd14+-16];
	ld.global.f64 	%fd54, [%rd16+-16];
	mul.f64 	%fd55, %fd53, %fd54;
	sub.f64 	%fd56, %fd52, %fd55;
	ld.global.f64 	%fd57, [%rd14+-8];
	ld.global.f64 	%fd58, [%rd16+-8];
	mul.f64 	%fd59, %fd57, %fd58;
	sub.f64 	%fd60, %fd56, %fd59;
	ld.global.f64 	%fd61, [%rd14];
	ld.global.f64 	%fd62, [%rd16];
	mul.f64 	%fd63, %fd61, %fd62;
	sub.f64 	%fd64, %fd60, %fd63;
	ld.global.f64 	%fd65, [%rd14+8];
	ld.global.f64 	%fd66, [%rd16+8];
	mul.f64 	%fd67, %fd65, %fd66;
	sub.f64 	%fd68, %fd64, %fd67;
	ld.global.f64 	%fd69, [%rd14+16];
	ld.global.f64 	%fd70, [%rd16+16];
	mul.f64 	%fd71, %fd69, %fd70;
	sub.f64 	%fd72, %fd68, %fd71;
	ld.global.f64 	%fd73, [%rd14+24];
	ld.global.f64 	%fd74, [%rd16+24];
	mul.f64 	%fd75, %fd73, %fd74;
	sub.f64 	%fd76, %fd72, %fd75;
	ld.global.f64 	%fd77, [%rd14+32];
	ld.global.f64 	%fd78, [%rd16+32];
	mul.f64 	%fd79, %fd77, %fd78;
	sub.f64 	%fd80, %fd76, %fd79;
	ld.global.f64 	%fd81, [%rd14+40];
	ld.global.f64 	%fd82, [%rd16+40];
	mul.f64 	%fd83, %fd81, %fd82;
	sub.f64 	%fd84, %fd80, %fd83;
	ld.global.f64 	%fd85, [%rd14+48];
	ld.global.f64 	%fd86, [%rd16+48];
	mul.f64 	%fd87, %fd85, %fd86;
	sub.f64 	%fd88, %fd84, %fd87;
	ld.global.f64 	%fd89, [%rd14+56];
	ld.global.f64 	%fd90, [%rd16+56];
	mul.f64 	%fd91, %fd89, %fd90;
	sub.f64 	%fd277, %fd88, %fd91;
	add.s32 	%r98, %r98, 16;
	add.s32 	%r97, %r97, 16;
	add.s32 	%r96, %r96, 16;
	setp.eq.s32 	%p4, %r98, 0;
	@%p4 bra 	$L__BB0_5;
	bra.uni 	$L__BB0_4;
$L__BB0_5:
	setp.eq.s32 	%p5, %r6, 0;
	@%p5 bra 	$L__BB0_14;
	and.b32  	%r10, %r3, 7;
	setp.lt.u32 	%p6, %r6, 8;
	@%p6 bra 	$L__BB0_8;
	add.s32 	%r72, %r90, %r5;
	mul.wide.s32 	%rd17, %r72, 8;
	add.s64 	%rd18, %rd2, %rd17;
	ld.global.f64 	%fd93, [%rd18];
	add.s32 	%r73, %r90, %r4;
	mul.wide.s32 	%rd19, %r73, 8;
	add.s64 	%rd20, %rd1, %rd19;
	ld.global.f64 	%fd94, [%rd20];
	mul.f64 	%fd95, %fd93, %fd94;
	sub.f64 	%fd96, %fd277, %fd95;
	ld.global.f64 	%fd97, [%rd18+8];
	ld.global.f64 	%fd98, [%rd20+8];
	mul.f64 	%fd99, %fd97, %fd98;
	sub.f64 	%fd100, %fd96, %fd99;
	ld.global.f64 	%fd101, [%rd18+16];
	ld.global.f64 	%fd102, [%rd20+16];
	mul.f64 	%fd103, %fd101, %fd102;
	sub.f64 	%fd104, %fd100, %fd103;
	ld.global.f64 	%fd105, [%rd18+24];
	ld.global.f64 	%fd106, [%rd20+24];
	mul.f64 	%fd107, %fd105, %fd106;
	sub.f64 	%fd108, %fd104, %fd107;
	ld.global.f64 	%fd109, [%rd18+32];
	ld.global.f64 	%fd110, [%rd20+32];
	mul.f64 	%fd111, %fd109, %fd110;
	sub.f64 	%fd112, %fd108, %fd111;
	ld.global.f64 	%fd113, [%rd18+40];
	ld.global.f64 	%fd114, [%rd20+40];
	mul.f64 	%fd115, %fd113, %fd114;
	sub.f64 	%fd116, %fd112, %fd115;
	ld.global.f64 	%fd117, [%rd18+48];
	ld.global.f64 	%fd118, [%rd20+48];
	mul.f64 	%fd119, %fd117, %fd118;
	sub.f64 	%fd120, %fd116, %fd119;
	ld.global.f64 	%fd121, [%rd18+56];
	ld.global.f64 	%fd122, [%rd20+56];
	mul.f64 	%fd123, %fd121, %fd122;
	sub.f64 	%fd277, %fd120, %fd123;
	add.s32 	%r90, %r90, 8;
$L__BB0_8:
	setp.eq.s32 	%p7, %r10, 0;
	@%p7 bra 	$L__BB0_14;
	and.b32  	%r13, %r3, 3;
	setp.lt.u32 	%p8, %r10, 4;
	@%p8 bra 	$L__BB0_11;
	add.s32 	%r74, %r90, %r5;
	mul.wide.s32 	%rd21, %r74, 8;
	add.s64 	%rd22, %rd2, %rd21;
	ld.global.f64 	%fd125, [%rd22];
	add.s32 	%r75, %r90, %r4;
	mul.wide.s32 	%rd23, %r75, 8;
	add.s64 	%rd24, %rd1, %rd23;
	ld.global.f64 	%fd126, [%rd24];
	mul.f64 	%fd127, %fd125, %fd126;
	sub.f64 	%fd128, %fd277, %fd127;
	ld.global.f64 	%fd129, [%rd22+8];
	ld.global.f64 	%fd130, [%rd24+8];
	mul.f64 	%fd131, %fd129, %fd130;
	sub.f64 	%fd132, %fd128, %fd131;
	ld.global.f64 	%fd133, [%rd22+16];
	ld.global.f64 	%fd134, [%rd24+16];
	mul.f64 	%fd135, %fd133, %fd134;
	sub.f64 	%fd136, %fd132, %fd135;
	ld.global.f64 	%fd137, [%rd22+24];
	ld.global.f64 	%fd138, [%rd24+24];
	mul.f64 	%fd139, %fd137, %fd138;
	sub.f64 	%fd277, %fd136, %fd139;
	add.s32 	%r90, %r90, 4;
$L__BB0_11:
	setp.eq.s32 	%p9, %r13, 0;
	@%p9 bra 	$L__BB0_14;
	add.s32 	%r95, %r90, %r4;
	add.s32 	%r94, %r90, %r5;
	neg.s32 	%r93, %r13;
$L__BB0_13:
	.pragma "nounroll";
	mul.wide.s32 	%rd25, %r95, 8;
	add.s64 	%rd26, %rd1, %rd25;
	mul.wide.s32 	%rd27, %r94, 8;
	add.s64 	%rd28, %rd2, %rd27;
	ld.global.f64 	%fd140, [%rd28];
	ld.global.f64 	%fd141, [%rd26];
	mul.f64 	%fd142, %fd140, %fd141;
	sub.f64 	%fd277, %fd277, %fd142;
	add.s32 	%r95, %r95, 1;
	add.s32 	%r94, %r94, 1;
	add.s32 	%r93, %r93, 1;
	setp.ne.s32 	%p10, %r93, 0;
	@%p10 bra 	$L__BB0_13;
$L__BB0_14:
	add.s32 	%r104, %r3, 1;
	setp.ge.s32 	%p11, %r104, %r63;
	@%p11 bra 	$L__BB0_28;
	mul.lo.s32 	%r26, %r3, %r63;
	not.b32 	%r76, %r1;
	add.s32 	%r77, %r63, %r76;
	sub.s32 	%r27, %r77, %r2;
	sub.s32 	%r78, %r63, %r3;
	add.s32 	%r79, %r78, -2;
	and.b32  	%r28, %r27, 15;
	setp.lt.u32 	%p12, %r79, 15;
	@%p12 bra 	$L__BB0_19;
	and.b32  	%r80, %r27, -16;
	neg.s32 	%r101, %r80;
	add.s64 	%rd5, %rd2, 64;
	add.s32 	%r81, %r3, %r26;
	add.s32 	%r100, %r81, 1;
	add.s64 	%rd6, %rd1, 64;
	add.s32 	%r82, %r3, %r4;
	add.s32 	%r99, %r82, 1;
	mov.u32 	%r102, %r3;
$L__BB0_17:
	.pragma "nounroll";
	mul.wide.s32 	%rd29, %r100, 8;
	add.s64 	%rd30, %rd5, %rd29;
	mul.wide.s32 	%rd31, %r99, 8;
	add.s64 	%rd32, %rd6, %rd31;
	ld.global.f64 	%fd144, [%rd30+-64];
	ld.global.f64 	%fd145, [%rd32+-64];
	mul.f64 	%fd146, %fd144, %fd145;
	sub.f64 	%fd147, %fd277, %fd146;
	ld.global.f64 	%fd148, [%rd30+-56];
	ld.global.f64 	%fd149, [%rd32+-56];
	mul.f64 	%fd150, %fd148, %fd149;
	sub.f64 	%fd151, %fd147, %fd150;
	ld.global.f64 	%fd152, [%rd30+-48];
	ld.global.f64 	%fd153, [%rd32+-48];
	mul.f64 	%fd154, %fd152, %fd153;
	sub.f64 	%fd155, %fd151, %fd154;
	ld.global.f64 	%fd156, [%rd30+-40];
	ld.global.f64 	%fd157, [%rd32+-40];
	mul.f64 	%fd158, %fd156, %fd157;
	sub.f64 	%fd159, %fd155, %fd158;
	ld.global.f64 	%fd160, [%rd30+-32];
	ld.global.f64 	%fd161, [%rd32+-32];
	mul.f64 	%fd162, %fd160, %fd161;
	sub.f64 	%fd163, %fd159, %fd162;
	ld.global.f64 	%fd164, [%rd30+-24];
	ld.global.f64 	%fd165, [%rd32+-24];
	mul.f64 	%fd166, %fd164, %fd165;
	sub.f64 	%fd167, %fd163, %fd166;
	ld.global.f64 	%fd168, [%rd30+-16];
	ld.global.f64 	%fd169, [%rd32+-16];
	mul.f64 	%fd170, %fd168, %fd169;
	sub.f64 	%fd171, %fd167, %fd170;
	ld.global.f64 	%fd172, [%rd30+-8];
	ld.global.f64 	%fd173, [%rd32+-8];
	mul.f64 	%fd174, %fd172, %fd173;
	sub.f64 	%fd175, %fd171, %fd174;
	ld.global.f64 	%fd176, [%rd30];
	ld.global.f64 	%fd177, [%rd32];
	mul.f64 	%fd178, %fd176, %fd177;
	sub.f64 	%fd179, %fd175, %fd178;
	ld.global.f64 	%fd180, [%rd30+8];
	ld.global.f64 	%fd181, [%rd32+8];
	mul.f64 	%fd182, %fd180, %fd181;
	sub.f64 	%fd183, %fd179, %fd182;
	ld.global.f64 	%fd184, [%rd30+16];
	ld.global.f64 	%fd185, [%rd32+16];
	mul.f64 	%fd186, %fd184, %fd185;
	sub.f64 	%fd187, %fd183, %fd186;
	ld.global.f64 	%fd188, [%rd30+24];
	ld.global.f64 	%fd189, [%rd32+24];
	mul.f64 	%fd190, %fd188, %fd189;
	sub.f64 	%fd191, %fd187, %fd190;
	ld.global.f64 	%fd192, [%rd30+32];
	ld.global.f64 	%fd193, [%rd32+32];
	mul.f64 	%fd194, %fd192, %fd193;
	sub.f64 	%fd195, %fd191, %fd194;
	ld.global.f64 	%fd196, [%rd30+40];
	ld.global.f64 	%fd197, [%rd32+40];
	mul.f64 	%fd198, %fd196, %fd197;
	sub.f64 	%fd199, %fd195, %fd198;
	ld.global.f64 	%fd200, [%rd30+48];
	ld.global.f64 	%fd201, [%rd32+48];
	mul.f64 	%fd202, %fd200, %fd201;
	sub.f64 	%fd203, %fd199, %fd202;
	ld.global.f64 	%fd204, [%rd30+56];
	ld.global.f64 	%fd205, [%rd32+56];
	mul.f64 	%fd206, %fd204, %fd205;
	sub.f64 	%fd277, %fd203, %fd206;
	add.s32 	%r102, %r102, 16;
	add.s32 	%r101, %r101, 16;
	add.s32 	%r100, %r100, 16;
	add.s32 	%r99, %r99, 16;
	setp.ne.s32 	%p13, %r101, 0;
	@%p13 bra 	$L__BB0_17;
	add.s32 	%r104, %r102, 1;
$L__BB0_19:
	setp.eq.s32 	%p14, %r28, 0;
	@%p14 bra 	$L__BB0_28;
	and.b32  	%r48, %r27, 7;
	setp.lt.u32 	%p15, %r28, 8;
	@%p15 bra 	$L__BB0_22;
	add.s32 	%r83, %r104, %r26;
	mul.wide.s32 	%rd33, %r83, 8;
	add.s64 	%rd34, %rd2, %rd33;
	ld.global.f64 	%fd208, [%rd34];
	add.s32 	%r84, %r104, %r4;
	mul.wide.s32 	%rd35, %r84, 8;
	add.s64 	%rd36, %rd1, %rd35;
	ld.global.f64 	%fd209, [%rd36];
	mul.f64 	%fd210, %fd208, %fd209;
	sub.f64 	%fd211, %fd277, %fd210;
	ld.global.f64 	%fd212, [%rd34+8];
	ld.global.f64 	%fd213, [%rd36+8];
	mul.f64 	%fd214, %fd212, %fd213;
	sub.f64 	%fd215, %fd211, %fd214;
	ld.global.f64 	%fd216, [%rd34+16];
	ld.global.f64 	%fd217, [%rd36+16];
	mul.f64 	%fd218, %fd216, %fd217;
	sub.f64 	%fd219, %fd215, %fd218;
	ld.global.f64 	%fd220, [%rd34+24];
	ld.global.f64 	%fd221, [%rd36+24];
	mul.f64 	%fd222, %fd220, %fd221;
	sub.f64 	%fd223, %fd219, %fd222;
	ld.global.f64 	%fd224, [%rd34+32];
	ld.global.f64 	%fd225, [%rd36+32];
	mul.f64 	%fd226, %fd224, %fd225;
	sub.f64 	%fd227, %fd223, %fd226;
	ld.global.f64 	%fd228, [%rd34+40];
	ld.global.f64 	%fd229, [%rd36+40];
	mul.f64 	%fd230, %fd228, %fd229;
	sub.f64 	%fd231, %fd227, %fd230;
	ld.global.f64 	%fd232, [%rd34+48];
	ld.global.f64 	%fd233, [%rd36+48];
	mul.f64 	%fd234, %fd232, %fd233;
	sub.f64 	%fd235, %fd231, %fd234;
	ld.global.f64 	%fd236, [%rd34+56];
	ld.global.f64 	%fd237, [%rd36+56];
	mul.f64 	%fd238, %fd236, %fd237;
	sub.f64 	%fd277, %fd235, %fd238;
	add.s32 	%r104, %r104, 8;
$L__BB0_22:
	setp.eq.s32 	%p16, %r48, 0;
	@%p16 bra 	$L__BB0_28;
	and.b32  	%r51, %r27, 3;
	setp.lt.u32 	%p17, %r48, 4;
	@%p17 bra 	$L__BB0_25;
	add.s32 	%r85, %r104, %r26;
	mul.wide.s32 	%rd37, %r85, 8;
	add.s64 	%rd38, %rd2, %rd37;
	ld.global.f64 	%fd240, [%rd38];
	add.s32 	%r86, %r104, %r4;
	mul.wide.s32 	%rd39, %r86, 8;
	add.s64 	%rd40, %rd1, %rd39;
	ld.global.f64 	%fd241, [%rd40];
	mul.f64 	%fd242, %fd240, %fd241;
	sub.f64 	%fd243, %fd277, %fd242;
	ld.global.f64 	%fd244, [%rd38+8];
	ld.global.f64 	%fd245, [%rd40+8];
	mul.f64 	%fd246, %fd244, %fd245;
	sub.f64 	%fd247, %fd243, %fd246;
	ld.global.f64 	%fd248, [%rd38+16];
	ld.global.f64 	%fd249, [%rd40+16];
	mul.f64 	%fd250, %fd248, %fd249;
	sub.f64 	%fd251, %fd247, %fd250;
	ld.global.f64 	%fd252, [%rd38+24];
	ld.global.f64 	%fd253, [%rd40+24];
	mul.f64 	%fd254, %fd252, %fd253;
	sub.f64 	%fd277, %fd251, %fd254;
	add.s32 	%r104, %r104, 4;
$L__BB0_25:
	setp.eq.s32 	%p18, %r51, 0;
	@%p18 bra 	$L__BB0_28;
	add.s32 	%r108, %r104, %r4;
	add.s32 	%r107, %r104, %r26;
	neg.s32 	%r106, %r51;
$L__BB0_27:
	.pragma "nounroll";
	mul.wide.s32 	%rd41, %r108, 8;
	add.s64 	%rd42, %rd1, %rd41;
	mul.wide.s32 	%rd43, %r107, 8;
	add.s64 	%rd44, %rd2, %rd43;
	ld.global.f64 	%fd255, [%rd44];
	ld.global.f64 	%fd256, [%rd42];
	mul.f64 	%fd257, %fd255, %fd256;
	sub.f64 	%fd277, %fd277, %fd257;
	add.s32 	%r108, %r108, 1;
	add.s32 	%r107, %r107, 1;
	add.s32 	%r106, %r106, 1;
	setp.ne.s32 	%p19, %r106, 0;
	@%p19 bra 	$L__BB0_27;
$L__BB0_28:
	mad.lo.s32 	%r87, %r3, %r63, %r3;
	mul.wide.s32 	%rd45, %r87, 8;
	add.s64 	%rd46, %rd2, %rd45;
	ld.global.f64 	%fd258, [%rd46];
	div.rn.f64 	%fd259, %fd277, %fd258;
	add.s32 	%r88, %r3, %r63;
	sub.s32 	%r89, %r88, %r4;
	mul.wide.s32 	%rd47, %r89, 8;
	add.s64 	%rd48, %rd1, %rd47;
	st.global.f64 	[%rd48], %fd259;
$L__BB0_29:
	ret;

}


// ===== COMPILED SASS (sm_100) =====

	.target	sm_100

	.elftype	@"ET_EXEC"


//--------------------- .note.nv.tkinfo           --------------------------
	.section	.note.nv.tkinfo,"",@"SHT_NOTE"
	.sectionflags	@"SHF_NOTE_NV_TKINFO"
	.tkinfo
        /*0018*/ 	.word	0x00000002
        /*0030*/ 	.string	""
        /*0030*/ 	.string	"ptxas"
        /*0030*/ 	.string	"Cuda compilation tools, release 13.0, V13.0.88"
        /*0030*/ 	.string	"Build cuda_13.0.r13.0/compiler.36424714_0"
        /*0030*/ 	.string	"-arch sm_100 -m 64 "



//--------------------- .note.nv.cuinfo           --------------------------
	.section	.note.nv.cuinfo,"",@"SHT_NOTE"
	.sectionflags	@"SHF_NOTE_NV_CUINFO"
        /*0018*/ 	.short	0x0002
        /*001a*/ 	.short	0x0064
        /*001c*/ 	.short	0x0082
	.zero		2


//--------------------- .nv.info                  --------------------------
	.section	.nv.info,"",@"SHT_CUDA_INFO"
	.align	4


	//----- nvinfo : EIATTR_REGCOUNT
	.align		4
        /*0000*/ 	.byte	0x04, 0x2f
        /*0002*/ 	.short	(.L_1 - .L_0)
	.align		4
.L_0:
        /*0004*/ 	.word	index@(_Z10JacobiIteriiPdS_S_)
        /*0008*/ 	.word	0x00000020


	//----- nvinfo : EIATTR_FRAME_SIZE
	.align		4
.L_1:
        /*000c*/ 	.byte	0x04, 0x11
        /*000e*/ 	.short	(.L_3 - .L_2)
	.align		4
.L_2:
        /*0010*/ 	.word	index@($__internal_0_$__cuda_sm20_div_rn_f64_full)
        /*0014*/ 	.word	0x00000000


	//----- nvinfo : EIATTR_FRAME_SIZE
	.align		4
.L_3:
        /*0018*/ 	.byte	0x04, 0x11
        /*001a*/ 	.short	(.L_5 - .L_4)
	.align		4
.L_4:
        /*001c*/ 	.word	index@(_Z10JacobiIteriiPdS_S_)
        /*0020*/ 	.word	0x00000000


	//----- nvinfo : EIATTR_MIN_STACK_SIZE
	.align		4
.L_5:
        /*0024*/ 	.byte	0x04, 0x12
        /*0026*/ 	.short	(.L_7 - .L_6)
	.align		4
.L_6:
        /*0028*/ 	.word	index@(_Z10JacobiIteriiPdS_S_)
        /*002c*/ 	.word	0x00000000
.L_7:


//--------------------- .nv.compat                --------------------------
	.section	.nv.compat,"",@"SHT_CUDA_COMPAT_INFO"
	.align	4
        /*0000*/ 	.byte	0x02, 0x09, 0x00, 0x00, 0x02, 0x02, 0x01, 0x00, 0x02, 0x05, 0x05, 0x00, 0x03, 0x07, 0x01, 0x01
        /*0010*/ 	.byte	0x02, 0x03, 0x00, 0x00, 0x02, 0x06, 0x01, 0x00, 0x04, 0x0b, 0x08, 0x00, 0x01, 0x00, 0x00, 0x00
        /*0020*/ 	.byte	0x00, 0x00, 0x00, 0x00


//--------------------- .nv.info._Z10JacobiIteriiPdS_S_ --------------------------
	.section	.nv.info._Z10JacobiIteriiPdS_S_,"",@"SHT_CUDA_INFO"
	.sectionflags	@""
	.align	4


	//----- nvinfo : EIATTR_CUDA_API_VERSION
	.align		4
        /*0000*/ 	.byte	0x04, 0x37
        /*0002*/ 	.short	(.L_9 - .L_8)
.L_8:
        /*0004*/ 	.word	0x00000082


	//----- nvinfo : EIATTR_KPARAM_INFO
	.align		4
.L_9:
        /*0008*/ 	.byte	0x04, 0x17
        /*000a*/ 	.short	(.L_11 - .L_10)
.L_10:
        /*000c*/ 	.word	0x00000000
        /*0010*/ 	.short	0x0004
        /*0012*/ 	.short	0x0018
        /*0014*/ 	.byte	0x00, 0xf5, 0x21, 0x00


	//----- nvinfo : EIATTR_KPARAM_INFO
	.align		4
.L_11:
        /*0018*/ 	.byte	0x04, 0x17
        /*001a*/ 	.short	(.L_13 - .L_12)
.L_12:
        /*001c*/ 	.word	0x00000000
        /*0020*/ 	.short	0x0003
        /*0022*/ 	.short	0x0010
        /*0024*/ 	.byte	0x00, 0xf5, 0x21, 0x00


	//----- nvinfo : EIATTR_KPARAM_INFO
	.align		4
.L_13:
        /*0028*/ 	.byte	0x04, 0x17
        /*002a*/ 	.short	(.L_15 - .L_14)
.L_14:
        /*002c*/ 	.word	0x00000000
        /*0030*/ 	.short	0x0002
        /*0032*/ 	.short	0x0008
        /*0034*/ 	.byte	0x00, 0xf5, 0x21, 0x00


	//----- nvinfo : EIATTR_KPARAM_INFO
	.align		4
.L_15:
        /*0038*/ 	.byte	0x04, 0x17
        /*003a*/ 	.short	(.L_17 - .L_16)
.L_16:
        /*003c*/ 	.word	0x00000000
        /*0040*/ 	.short	0x0001
        /*0042*/ 	.short	0x0004
        /*0044*/ 	.byte	0x00, 0xf0, 0x11, 0x00


	//----- nvinfo : EIATTR_KPARAM_INFO
	.align		4
.L_17:
        /*0048*/ 	.byte	0x04, 0x17
        /*004a*/ 	.short	(.L_19 - .L_18)
.L_18:
        /*004c*/ 	.word	0x00000000
        /*0050*/ 	.short	0x0000
        /*0052*/ 	.short	0x0000
        /*0054*/ 	.byte	0x00, 0xf0, 0x11, 0x00


	//----- nvinfo : EIATTR_SPARSE_MMA_MASK
	.align		4
.L_19:
        /*0058*/ 	.byte	0x03, 0x50
        /*005a*/ 	.short	0x0000


	//----- nvinfo : EIATTR_MAXREG_COUNT
	.align		4
        /*005c*/ 	.byte	0x03, 0x1b
        /*005e*/ 	.short	0x00ff


	//----- nvinfo : EIATTR_MERCURY_ISA_VERSION
	.align		4
        /*0060*/ 	.byte	0x03, 0x5f
        /*0062*/ 	.short	0x0101


	//----- nvinfo : EIATTR_VRC_CTA_INIT_COUNT
	.align		4
        /*0064*/ 	.byte	0x02, 0x4a
	.zero		1
	.zero		1


	//----- nvinfo : EIATTR_EXIT_INSTR_OFFSETS
	.align		4
        /*0068*/ 	.byte	0x04, 0x1c
        /*006a*/ 	.short	(.L_21 - .L_20)


	//   ....[0]....
.L_20:
        /*006c*/ 	.word	0x00000080


	//   ....[1]....
        /*0070*/ 	.word	0x00001740


	//----- nvinfo : EIATTR_CRS_STACK_SIZE
	.align		4
.L_21:
        /*0074*/ 	.byte	0x04, 0x1e
        /*0076*/ 	.short	(.L_23 - .L_22)
.L_22:
        /*0078*/ 	.word	0x00000000


	//----- nvinfo : EIATTR_CBANK_PARAM_SIZE
	.align		4
.L_23:
        /*007c*/ 	.byte	0x03, 0x19
        /*007e*/ 	.short	0x0020


	//----- nvinfo : EIATTR_PARAM_CBANK
	.align		4
        /*0080*/ 	.byte	0x04, 0x0a
        /*0082*/ 	.short	(.L_25 - .L_24)
	.align		4
.L_24:
        /*0084*/ 	.word	index@(.nv.constant0._Z10JacobiIteriiPdS_S_)
        /*0088*/ 	.short	0x0380
        /*008a*/ 	.short	0x0020


	//----- nvinfo : EIATTR_SW_WAR
	.align		4
.L_25:
        /*008c*/ 	.byte	0x04, 0x36
        /*008e*/ 	.short	(.L_27 - .L_26)
.L_26:
        /*0090*/ 	.word	0x00000008
.L_27:


//--------------------- .nv.callgraph             --------------------------
	.section	.nv.callgraph,"",@"SHT_CUDA_CALLGRAPH"
	.align	4
	.sectionentsize	8
	.align		4
        /*0000*/ 	.word	0x00000000
	.align		4
        /*0004*/ 	.word	0xffffffff
	.align		4
        /*0008*/ 	.word	0x00000000
	.align		4
        /*000c*/ 	.word	0xfffffffe
	.align		4
        /*0010*/ 	.word	0x00000000
	.align		4
        /*0014*/ 	.word	0xfffffffd
	.align		4
        /*0018*/ 	.word	0x00000000
	.align		4
        /*001c*/ 	.word	0xfffffffc


//--------------------- .text._Z10JacobiIteriiPdS_S_ --------------------------
	.section	.text._Z10JacobiIteriiPdS_S_,"ax",@progbits
	.align	128
        .global         _Z10JacobiIteriiPdS_S_
        .type           _Z10JacobiIteriiPdS_S_,@function
        .size           _Z10JacobiIteriiPdS_S_,(.L_x_29 - _Z10JacobiIteriiPdS_S_)
        .other          _Z10JacobiIteriiPdS_S_,@"STO_CUDA_ENTRY STV_DEFAULT"
_Z10JacobiIteriiPdS_S_:
.text._Z10JacobiIteriiPdS_S_:
[----:B------:R-:W-:Y:S01]  /*0000*/  LDC R1, c[0x0][0x37c] ;  /* 0x0000df00ff017b82 */ /* 0x000fe20000000800 */
[----:B------:R-:W0:Y:S07]  /*0010*/  S2R R0, SR_TID.X ;  /* 0x0000000000007919 */ /* 0x000e2e0000002100 */
[----:B------:R-:W1:Y:S01]  /*0020*/  S2UR UR4, SR_CTAID.X ;  /* 0x00000000000479c3 */ /* 0x000e620000002500 */
[----:B------:R-:W1:Y:S07]  /*0030*/  LDCU UR5, c[0x0][0x360] ;  /* 0x00006c00ff0577ac */ /* 0x000e6e0008000800 */
[----:B------:R-:W2:Y:S01]  /*0040*/  LDC R3, c[0x0][0x380] ;  /* 0x0000e000ff037b82 */ /* 0x000ea20000000800 */
[----:B-1----:R-:W-:-:S06]  /*0050*/  UIMAD UR4, UR4, UR5, URZ ;  /* 0x00000005040472a4 */ /* 0x002fcc000f8e02ff */
[----:B0-----:R-:W-:-:S05]  /*0060*/  VIADD R2, R0, UR4 ;  /* 0x0000000400027c36 */ /* 0x001fca0008000000 */
[----:B--2---:R-:W-:-:S13]  /*0070*/  ISETP.GE.AND P0, PT, R2, R3, PT ;  /* 0x000000030200720c */ /* 0x004fda0003f06270 */
[----:B------:R-:W-:Y:S05]  /*0080*/  @P0 EXIT ;  /* 0x000000000000094d */ /* 0x000fea0003800000 */
[----:B------:R-:W0:Y:S01]  /*0090*/  LDC.64 R20, c[0x0][0x398] ;  /* 0x0000e600ff147b82 */ /* 0x000e220000000a00 */
[----:B------:R-:W1:Y:S01]  /*00a0*/  LDCU.64 UR8, c[0x0][0x358] ;  /* 0x00006b00ff0877ac */ /* 0x000e620008000a00 */
[----:B------:R-:W2:Y:S01]  /*00b0*/  LDCU UR6, c[0x0][0x384] ;  /* 0x00007080ff0677ac */ /* 0x000ea20008000800 */
[----:B0-----:R-:W-:-:S06]  /*00c0*/  IMAD.WIDE R20, R2, 0x8, R20 ;  /* 0x0000000802147825 */ /* 0x001fcc00078e0214 */
[----:B-1----:R-:W5:Y:S01]  /*00d0*/  LDG.E.64 R20, desc[UR8][R20.64] ;  /* 0x0000000814147981 */ /* 0x002f62000c1e1b00 */
[----:B--2---:R-:W-:Y:S01]  /*00e0*/  ULEA.HI UR5, UR6, UR6, URZ, 0x1 ;  /* 0x0000000606057291 */ /* 0x004fe2000f8f08ff */
[----:B------:R-:W-:Y:S01]  /*00f0*/  ISETP.GE.AND P0, PT, R2, 0x1, PT ;  /* 0x000000010200780c */ /* 0x000fe20003f06270 */
[----:B------:R-:W-:Y:S02]  /*0100*/  BSSY.RECONVERGENT B0, `(.L_x_0) ;  /* 0x000009e000007945 */ /* 0x000fe40003800200 */
[----:B------:R-:W-:-:S04]  /*0110*/  ULOP3.LUT UR5, UR5, 0xfffffffe, URZ, 0xc0, !UPT ;  /* 0xfffffffe05057892 */ /* 0x000fc8000f8ec0ff */
[----:B------:R-:W-:-:S06]  /*0120*/  UIADD3 UR5, UPT, UPT, -UR5, UR6, URZ ;  /* 0x0000000605057290 */ /* 0x000fcc000fffe1ff */
[----:B------:R-:W-:Y:S01]  /*0130*/  IMAD R5, R3, UR5, RZ ;  /* 0x0000000503057c24 */ /* 0x000fe2000f8e02ff */
[----:B------:R-:W-:Y:S06]  /*0140*/  @!P0 BRA `(.L_x_1) ;  /* 0x0000000800648947 */ /* 0x000fec0003800000 */
[C---:B------:R-:W-:Y:S01]  /*0150*/  ISETP.GE.U32.AND P1, PT, R2.reuse, 0x10, PT ;  /* 0x000000100200780c */ /* 0x040fe20003f26070 */
[----:B------:R-:W-:Y:S01]  /*0160*/  BSSY.RECONVERGENT B1, `(.L_x_2) ;  /* 0x0000047000017945 */ /* 0x000fe20003800200 */
[C---:B------:R-:W-:Y:S01]  /*0170*/  LOP3.LUT R24, R2.reuse, 0xf, RZ, 0xc0, !PT ;  /* 0x0000000f02187812 */ /* 0x040fe200078ec0ff */
[----:B------:R-:W-:Y:S02]  /*0180*/  IMAD R25, R2, R3, RZ ;  /* 0x0000000302197224 */ /* 0x000fe400078e02ff */
[----:B------:R-:W-:Y:S01]  /*0190*/  IMAD.MOV.U32 R26, RZ, RZ, RZ ;  /* 0x000000ffff1a7224 */ /* 0x000fe200078e00ff */
[----:B------:R-:W-:-:S07]  /*01a0*/  ISETP.NE.AND P0, PT, R24, RZ, PT ;  /* 0x000000ff1800720c */ /* 0x000fce0003f05270 */
[----:B------:R-:W-:Y:S06]  /*01b0*/  @!P1 BRA `(.L_x_3) ;  /* 0x0000000400049947 */ /* 0x000fec0003800000 */
[----:B------:R-:W0:Y:S01]  /*01c0*/  LDC.64 R6, c[0x0][0x388] ;  /* 0x0000e200ff067b82 */ /* 0x000e220000000a00 */
[----:B------:R-:W-:Y:S01]  /*01d0*/  LOP3.LUT R26, R2, 0x7ffffff0, RZ, 0xc0, !PT ;  /* 0x7ffffff0021a7812 */ /* 0x000fe200078ec0ff */
[----:B------:R-:W-:Y:S01]  /*01e0*/  IMAD.MOV.U32 R29, RZ, RZ, R5 ;  /* 0x000000ffff1d7224 */ /* 0x000fe200078e0005 */
[----:B------:R-:W-:-:S03]  /*01f0*/  MOV R4, R25 ;  /* 0x0000001900047202 */ /* 0x000fc60000000f00 */
[----:B------:R-:W-:Y:S02]  /*0200*/  IMAD.MOV R27, RZ, RZ, -R26 ;  /* 0x000000ffff1b7224 */ /* 0x000fe400078e0a1a */
[----:B------:R-:W1:Y:S01]  /*0210*/  LDC.64 R8, c[0x0][0x390] ;  /* 0x0000e400ff087b82 */ /* 0x000e620000000a00 */
[----:B0-----:R-:W-:-:S05]  /*0220*/  IADD3 R6, P1, PT, R6, 0x40, RZ ;  /* 0x0000004006067810 */ /* 0x001fca0007f3e0ff */
[----:B------:R-:W-:Y:S01]  /*0230*/  IMAD.X R7, RZ, RZ, R7, P1 ;  /* 0x000000ffff077224 */ /* 0x000fe200008e0607 */
[----:B-1----:R-:W-:-:S05]  /*0240*/  IADD3 R8, P2, PT, R8, 0x40, RZ ;  /* 0x0000004008087810 */ /* 0x002fca0007f5e0ff */
[----:B------:R-:W-:-:S08]  /*0250*/  IMAD.X R9, RZ, RZ, R9, P2 ;  /* 0x000000ffff097224 */ /* 0x000fd000010e0609 */
.L_x_4:
[----:B------:R-:W-:-:S04]  /*0260*/  IMAD.WIDE R10, R4, 0x8, R6 ;  /* 0x00000008040a7825 */ /* 0x000fc800078e0206 */
[----:B------:R-:W-:Y:S01]  /*0270*/  IMAD.WIDE R12, R29, 0x8, R8 ;  /* 0x000000081d0c7825 */ /* 0x000fe200078e0208 */
[----:B------:R-:W2:Y:S04]  /*0280*/  LDG.E.64 R18, desc[UR8][R10.64+-0x40] ;  /* 0xffffc0080a127981 */ /* 0x000ea8000c1e1b00 */
[----:B------:R-:W2:Y:S04]  /*0290*/  LDG.E.64 R16, desc[UR8][R12.64+-0x40] ;  /* 0xffffc0080c107981 */ /* 0x000ea8000c1e1b00 */
[----:B------:R-:W3:Y:S04]  /*02a0*/  LDG.E.64 R14, desc[UR8][R10.64+-0x38] ;  /* 0xffffc8080a0e7981 */ /* 0x000ee8000c1e1b00 */
[----:B------:R-:W3:Y:S01]  /*02b0*/  LDG.E.64 R22, desc[UR8][R12.64+-0x38] ;  /* 0xffffc8080c167981 */ /* 0x000ee2000c1e1b00 */
[----:B--2--5:R-:W-:-:S03]  /*02c0*/  DFMA R16, -R18, R16, R20 ;  /* 0x000000101210722b */ /* 0x024fc60000000114 */
[----:B------:R-:W2:Y:S04]  /*02d0*/  LDG.E.64 R18, desc[UR8][R10.64+-0x30] ;  /* 0xffffd0080a127981 */ /* 0x000ea8000c1e1b00 */
[----:B------:R-:W4:Y:S01]  /*02e0*/  LDG.E.64 R20, desc[UR8][R12.64+-0x28] ;  /* 0xffffd8080c147981 */ /* 0x000f22000c1e1b00 */
[----:B---3--:R-:W-:-:S03]  /*02f0*/  DFMA R22, -R14, R22, R16 ;  /* 0x000000160e16722b */ /* 0x008fc60000000110 */
[----:B------:R-:W2:Y:S04]  /*0300*/  LDG.E.64 R16, desc[UR8][R12.64+-0x30] ;  /* 0xffffd0080c107981 */ /* 0x000ea8000c1e1b00 */
[----:B------:R-:W4:Y:S01]  /*0310*/  LDG.E.64 R14, desc[UR8][R10.64+-0x28] ;  /* 0xffffd8080a0e7981 */ /* 0x000f22000c1e1b00 */
[----:B--2---:R-:W-:-:S03]  /*0320*/  DFMA R16, -R18, R16, R22 ;  /* 0x000000101210722b */ /* 0x004fc60000000116 */
[----:B------:R-:W2:Y:S04]  /*0330*/  LDG.E.64 R18, desc[UR8][R10.64+-0x20] ;  /* 0xffffe0080a127981 */ /* 0x000ea8000c1e1b00 */
[----:B------:R-:W3:Y:S01]  /*0340*/  LDG.E.64 R22, desc[UR8][R12.64+-0x18] ;  /* 0xffffe8080c167981 */ /* 0x000ee2000c1e1b00 */
[----:B----4-:R-:W-:-:S03]  /*0350*/  DFMA R20, -R14, R20, R16 ;  /* 0x000000140e14722b */ /* 0x010fc60000000110 */
[----:B------:R-:W2:Y:S04]  /*0360*/  LDG.E.64 R16, desc[UR8][R12.64+-0x20] ;  /* 0xffffe0080c107981 */ /* 0x000ea8000c1e1b00 */
[----:B------:R-:W3:Y:S01]  /*0370*/  LDG.E.64 R14, desc[UR8][R10.64+-0x18] ;  /* 0xffffe8080a0e7981 */ /* 0x000ee2000c1e1b00 */
[----:B--2---:R-:W-:-:S03]  /*0380*/  DFMA R16, -R18, R16, R20 ;  /* 0x000000101210722b */ /* 0x004fc60000000114 */
        /* <DEDUP_REMOVED lines=13> */
[----:B------:R-:W2:Y:S01]  /*0460*/  LDG.E.64 R18, desc[UR8][R12.64+0x10] ;  /* 0x000010080c127981 */ /* 0x000ea2000c1e1b00 */
[----:B---3--:R-:W-:-:S03]  /*0470*/  DFMA R22, -R14, R22, R16 ;  /* 0x000000160e16722b */ /* 0x008fc60000000110 */
[----:B------:R-:W3:Y:S04]  /*0480*/  LDG.E.64 R16, desc[UR8][R10.64+0x18] ;  /* 0x000018080a107981 */ /* 0x000ee8000c1e1b00 */
[----:B------:R-:W3:Y:S01]  /*0490*/  LDG.E.64 R14, desc[UR8][R12.64+0x18] ;  /* 0x000018080c0e7981 */ /* 0x000ee2000c1e1b00 */
[----:B--2---:R-:W-:-:S03]  /*04a0*/  DFMA R18, -R20, R18, R22 ;  /* 0x000000121412722b */ /* 0x004fc60000000116 */
[----:B------:R-:W2:Y:S04]  /*04b0*/  LDG.E.64 R20, desc[UR8][R10.64+0x28] ;  /* 0x000028080a147981 */ /* 0x000ea8000c1e1b00 */
[----:B------:R-:W2:Y:S01]  /*04c0*/  LDG.E.64 R22, desc[UR8][R12.64+0x28] ;  /* 0x000028080c167981 */ /* 0x000ea2000c1e1b00 */
[----:B---3--:R-:W-:-:S03]  /*04d0*/  DFMA R14, -R16, R14, R18 ;  /* 0x0000000e100e722b */ /* 0x008fc60000000112 */
[----:B------:R-:W3:Y:S04]  /*04e0*/  LDG.E.64 R16, desc[UR8][R10.64+0x20] ;  /* 0x000020080a107981 */ /* 0x000ee8000c1e1b00 */
[----:B------:R-:W3:Y:S02]  /*04f0*/  LDG.E.64 R18, desc[UR8][R12.64+0x20] ;  /* 0x000020080c127981 */ /* 0x000ee4000c1e1b00 */
[----:B---3--:R-:W-:Y:S02]  /*0500*/  DFMA R14, -R16, R18, R14 ;  /* 0x00000012100e722b */ /* 0x008fe4000000010e */
[----:B------:R-:W3:Y:S04]  /*0510*/  LDG.E.64 R16, desc[UR8][R10.64+0x30] ;  /* 0x000030080a107981 */ /* 0x000ee8000c1e1b00 */
[----:B------:R-:W4:Y:S02]  /*0520*/  LDG.E.64 R18, desc[UR8][R10.64+0x38] ;  /* 0x000038080a127981 */ /* 0x000f24000c1e1b00 */
[----:B--2---:R-:W-:-:S02]  /*0530*/  DFMA R20, -R20, R22, R14 ;  /* 0x000000161414722b */ /* 0x004fc4000000010e */
[----:B------:R-:W3:Y:S04]  /*0540*/  LDG.E.64 R14, desc[UR8][R12.64+0x30] ;  /* 0x000030080c0e7981 */ /* 0x000ee8000c1e1b00 */
[----:B------:R-:W4:Y:S01]  /*0550*/  LDG.E.64 R22, desc[UR8][R12.64+0x38] ;  /* 0x000038080c167981 */ /* 0x000f22000c1e1b00 */
[----:B------:R-:W-:-:S05]  /*0560*/  VIADD R27, R27, 0x10 ;  /* 0x000000101b1b7836 */ /* 0x000fca0000000000 */
[----:B------:R-:W-:Y:S01]  /*0570*/  ISETP.NE.AND P1, PT, R27, RZ, PT ;  /* 0x000000ff1b00720c */ /* 0x000fe20003f25270 */
[----:B------:R-:W-:Y:S02]  /*0580*/  VIADD R4, R4, 0x10 ;  /* 0x0000001004047836 */ /* 0x000fe40000000000 */
[----:B------:R-:W-:Y:S01]  /*0590*/  VIADD R29, R29, 0x10 ;  /* 0x000000101d1d7836 */ /* 0x000fe20000000000 */
[----:B---3--:R-:W-:-:S08]  /*05a0*/  DFMA R20, -R16, R14, R20 ;  /* 0x0000000e1014722b */ /* 0x008fd00000000114 */
[----:B----4-:R-:W-:Y:S01]  /*05b0*/  DFMA R20, -R18, R22, R20 ;  /* 0x000000161214722b */ /* 0x010fe20000000114 */
[----:B------:R-:W-:Y:S10]  /*05c0*/  @P1 BRA `(.L_x_4) ;  /* 0xfffffffc00241947 */ /* 0x000ff4000383ffff */
.L_x_3:
[----:B------:R-:W-:Y:S05]  /*05d0*/  BSYNC.RECONVERGENT B1 ;  /* 0x0000000000017941 */ /* 0x000fea0003800200 */
.L_x_2:
[----:B------:R-:W-:Y:S05]  /*05e0*/  @!P0 BRA `(.L_x_1) ;  /* 0x00000004003c8947 */ /* 0x000fea0003800000 */
[----:B------:R-:W-:Y:S01]  /*05f0*/  ISETP.GE.U32.AND P0, PT, R24, 0x8, PT ;  /* 0x000000081800780c */ /* 0x000fe20003f06070 */
[----:B------:R-:W-:Y:S01]  /*0600*/  BSSY.RECONVERGENT B1, `(.L_x_5) ;  /* 0x0000023000017945 */ /* 0x000fe20003800200 */
[----:B------:R-:W-:-:S04]  /*0610*/  LOP3.LUT R27, R2, 0x7, RZ, 0xc0, !PT ;  /* 0x00000007021b7812 */ /* 0x000fc800078ec0ff */
[----:B------:R-:W-:-:S07]  /*0620*/  ISETP.NE.AND P1, PT, R27, RZ, PT ;  /* 0x000000ff1b00720c */ /* 0x000fce0003f25270 */
[----:B------:R-:W-:Y:S06]  /*0630*/  @!P0 BRA `(.L_x_6) ;  /* 0x00000000007c8947 */ /* 0x000fec0003800000 */
[----:B------:R-:W0:Y:S01]  /*0640*/  LDC.64 R8, c[0x0][0x388] ;  /* 0x0000e200ff087b82 */ /* 0x000e220000000a00 */
[----:B------:R-:W-:Y:S01]  /*0650*/  IADD3 R13, PT, PT, R5, R26, RZ ;  /* 0x0000001a050d7210 */ /* 0x000fe20007ffe0ff */
[----:B------:R-:W-:-:S06]  /*0660*/  IMAD.IADD R11, R25, 0x1, R26 ;  /* 0x00000001190b7824 */ /* 0x000fcc00078e021a */
[----:B------:R-:W1:Y:S01]  /*0670*/  LDC.64 R6, c[0x0][0x390] ;  /* 0x0000e400ff067b82 */ /* 0x000e620000000a00 */
[----:B0-----:R-:W-:-:S05]  /*0680*/  IMAD.WIDE R8, R11, 0x8, R8 ;  /* 0x000000080b087825 */ /* 0x001fca00078e0208 */
[----:B------:R-:W2:Y:S01]  /*0690*/  LDG.E.64 R22, desc[UR8][R8.64] ;  /* 0x0000000808167981 */ /* 0x000ea2000c1e1b00 */
[----:B-1----:R-:W-:-:S03]  /*06a0*/  IMAD.WIDE R6, R13, 0x8, R6 ;  /* 0x000000080d067825 */ /* 0x002fc600078e0206 */
[----:B------:R-:W3:Y:S04]  /*06b0*/  LDG.E.64 R16, desc[UR8][R8.64+0x8] ;  /* 0x0000080808107981 */ /* 0x000ee8000c1e1b00 */
[----:B------:R-:W2:Y:S04]  /*06c0*/  LDG.E.64 R18, desc[UR8][R6.64] ;  /* 0x0000000806127981 */ /* 0x000ea8000c1e1b00 */
[----:B------:R-:W3:Y:S04]  /*06d0*/  LDG.E.64 R10, desc[UR8][R6.64+0x8] ;  /* 0x00000808060a7981 */ /* 0x000ee8000c1e1b00 */
[----:B------:R-:W4:Y:S04]  /*06e0*/  LDG.E.64 R14, desc[UR8][R8.64+0x10] ;  /* 0x00001008080e7981 */ /* 0x000f28000c1e1b00 */
[----:B------:R-:W4:Y:S04]  /*06f0*/  LDG.E.64 R12, desc[UR8][R6.64+0x10] ;  /* 0x00001008060c7981 */ /* 0x000f28000c1e1b00 */
[----:B------:R-:W4:Y:S01]  /*0700*/  LDG.E.64 R28, desc[UR8][R8.64+0x38] ;  /* 0x00003808081c7981 */ /* 0x000f22000c1e1b00 */
[----:B--2--5:R-:W-:-:S03]  /*0710*/  DFMA R20, -R22, R18, R20 ;  /* 0x000000121614722b */ /* 0x024fc60000000114 */
[----:B------:R-:W2:Y:S04]  /*0720*/  LDG.E.64 R18, desc[UR8][R8.64+0x18] ;  /* 0x0000180808127981 */ /* 0x000ea8000c1e1b00 */
[----:B------:R-:W2:Y:S01]  /*0730*/  LDG.E.64 R22, desc[UR8][R6.64+0x18] ;  /* 0x0000180806167981 */ /* 0x000ea2000c1e1b00 */
[----:B---3--:R-:W-:-:S03]  /*0740*/  DFMA R20, -R16, R10, R20 ;  /* 0x0000000a1014722b */ /* 0x008fc60000000114 */
[----:B------:R-:W3:Y:S04]  /*0750*/  LDG.E.64 R16, desc[UR8][R8.64+0x20] ;  /* 0x0000200808107981 */ /* 0x000ee8000c1e1b00 */
[----:B------:R-:W3:Y:S01]  /*0760*/  LDG.E.64 R10, desc[UR8][R6.64+0x20] ;  /* 0x00002008060a7981 */ /* 0x000ee2000c1e1b00 */
[----:B----4-:R-:W-:-:S03]  /*0770*/  DFMA R20, -R14, R12, R20 ;  /* 0x0000000c0e14722b */ /* 0x010fc60000000114 */
[----:B------:R-:W4:Y:S04]  /*0780*/  LDG.E.64 R12, desc[UR8][R8.64+0x28] ;  /* 0x00002808080c7981 */ /* 0x000f28000c1e1b00 */
[----:B------:R-:W4:Y:S01]  /*0790*/  LDG.E.64 R14, desc[UR8][R6.64+0x28] ;  /* 0x00002808060e7981 */ /* 0x000f22000c1e1b00 */
[----:B--2---:R-:W-:-:S03]  /*07a0*/  DFMA R22, -R18, R22, R20 ;  /* 0x000000161216722b */ /* 0x004fc60000000114 */
[----:B------:R-:W2:Y:S04]  /*07b0*/  LDG.E.64 R18, desc[UR8][R8.64+0x30] ;  /* 0x0000300808127981 */ /* 0x000ea8000c1e1b00 */
[----:B------:R-:W2:Y:S04]  /*07c0*/  LDG.E.64 R20, desc[UR8][R6.64+0x30] ;  /* 0x0000300806147981 */ /* 0x000ea8000c1e1b00 */
[----:B------:R-:W2:Y:S01]  /*07d0*/  LDG.E.64 R6, desc[UR8][R6.64+0x38] ;  /* 0x0000380806067981 */ /* 0x000ea2000c1e1b00 */
[----:B---3--:R-:W-:-:S08]  /*07e0*/  DFMA R10, -R16, R10, R22 ;  /* 0x0000000a100a722b */ /* 0x008fd00000000116 */
[----:B----4-:R-:W-:Y:S01]  /*07f0*/  DFMA R10, -R12, R14, R10 ;  /* 0x0000000e0c0a722b */ /* 0x010fe2000000010a */
[----:B------:R-:W-:-:S07]  /*0800*/  VIADD R26, R26, 0x8 ;  /* 0x000000081a1a7836 */ /* 0x000fce0000000000 */
[----:B--2---:R-:W-:-:S08]  /*0810*/  DFMA R20, -R18, R20, R10 ;  /* 0x000000141214722b */ /* 0x004fd0000000010a */
[----:B------:R-:W-:-:S11]  /*0820*/  DFMA R20, -R28, R6, R20 ;  /* 0x000000061c14722b */ /* 0x000fd60000000114 */
.L_x_6:
[----:B------:R-:W-:Y:S05]  /*0830*/  BSYNC.RECONVERGENT B1 ;  /* 0x0000000000017941 */ /* 0x000fea0003800200 */
.L_x_5:
[----:B------:R-:W-:Y:S05]  /*0840*/  @!P1 BRA `(.L_x_1) ;  /* 0x0000000000a49947 */ /* 0x000fea0003800000 */
[----:B------:R-:W-:Y:S01]  /*0850*/  ISETP.GE.U32.AND P0, PT, R27, 0x4, PT ;  /* 0x000000041b00780c */ /* 0x000fe20003f06070 */
[----:B------:R-:W-:Y:S01]  /*0860*/  BSSY.RECONVERGENT B1, `(.L_x_7) ;  /* 0x0000017000017945 */ /* 0x000fe20003800200 */
[----:B------:R-:W-:-:S04]  /*0870*/  LOP3.LUT R4, R2, 0x3, RZ, 0xc0, !PT ;  /* 0x0000000302047812 */ /* 0x000fc800078ec0ff */
[----:B------:R-:W-:-:S07]  /*0880*/  ISETP.NE.AND P1, PT, R4, RZ, PT ;  /* 0x000000ff0400720c */ /* 0x000fce0003f25270 */
[----:B------:R-:W-:Y:S06]  /*0890*/  @!P0 BRA `(.L_x_8) ;  /* 0x00000000004c8947 */ /* 0x000fec0003800000 */
[----:B------:R-:W0:Y:S01]  /*08a0*/  LDC.64 R16, c[0x0][0x388] ;  /* 0x0000e200ff107b82 */ /* 0x000e220000000a00 */
[--C-:B------:R-:W-:Y:S02]  /*08b0*/  IMAD.IADD R7, R25, 0x1, R26.reuse ;  /* 0x0000000119077824 */ /* 0x100fe400078e021a */
[----:B------:R-:W-:-:S05]  /*08c0*/  IMAD.IADD R9, R5, 0x1, R26 ;  /* 0x0000000105097824 */ /* 0x000fca00078e021a */
[----:B------:R-:W1:Y:S01]  /*08d0*/  LDC.64 R28, c[0x0][0x390] ;  /* 0x0000e400ff1c7b82 */ /* 0x000e620000000a00 */
[----:B0-----:R-:W-:-:S05]  /*08e0*/  IMAD.WIDE R16, R7, 0x8, R16 ;  /* 0x0000000807107825 */ /* 0x001fca00078e0210 */
[----:B------:R-:W2:Y:S01]  /*08f0*/  LDG.E.64 R22, desc[UR8][R16.64] ;  /* 0x0000000810167981 */ /* 0x000ea2000c1e1b00 */
[----:B-1----:R-:W-:-:S03]  /*0900*/  IMAD.WIDE R28, R9, 0x8, R28 ;  /* 0x00000008091c7825 */ /* 0x002fc600078e021c */
[----:B------:R-:W3:Y:S04]  /*0910*/  LDG.E.64 R12, desc[UR8][R16.64+0x10] ;  /* 0x00001008100c7981 */ /* 0x000ee8000c1e1b00 */
[----:B------:R-:W2:Y:S04]  /*0920*/  LDG.E.64 R6, desc[UR8][R28.64] ;  /* 0x000000081c067981 */ /* 0x000ea8000c1e1b00 */
[----:B------:R-:W4:Y:S04]  /*0930*/  LDG.E.64 R8, desc[UR8][R16.64+0x8] ;  /* 0x0000080810087981 */ /* 0x000f28000c1e1b00 */
[----:B------:R-:W4:Y:S04]  /*0940*/  LDG.E.64 R10, desc[UR8][R28.64+0x8] ;  /* 0x000008081c0a7981 */ /* 0x000f28000c1e1b00 */
[----:B------:R-:W3:Y:S04]  /*0950*/  LDG.E.64 R14, desc[UR8][R28.64+0x10] ;  /* 0x000010081c0e7981 */ /* 0x000ee8000c1e1b00 */
[----:B------:R-:W3:Y:S04]  /*0960*/  LDG.E.64 R16, desc[UR8][R16.64+0x18] ;  /* 0x0000180810107981 */ /* 0x000ee8000c1e1b00 */
[----:B------:R-:W3:Y:S01]  /*0970*/  LDG.E.64 R18, desc[UR8][R28.64+0x18] ;  /* 0x000018081c127981 */ /* 0x000ee2000c1e1b00 */
[----:B------:R-:W-:Y:S01]  /*0980*/  VIADD R26, R26, 0x4 ;  /* 0x000000041a1a7836 */ /* 0x000fe20000000000 */
[----:B--2--5:R-:W-:-:S08]  /*0990*/  DFMA R6, -R22, R6, R20 ;  /* 0x000000061606722b */ /* 0x024fd00000000114 */
[----:B----4-:R-:W-:-:S08]  /*09a0*/  DFMA R6, -R8, R10, R6 ;  /* 0x0000000a0806722b */ /* 0x010fd00000000106 */
[----:B---3--:R-:W-:-:S08]  /*09b0*/  DFMA R6, -R12, R14, R6 ;  /* 0x0000000e0c06722b */ /* 0x008fd00000000106 */
[----:B------:R-:W-:-:S11]  /*09c0*/  DFMA R20, -R16, R18, R6 ;  /* 0x000000121014722b */ /* 0x000fd60000000106 */
.L_x_8:
[----:B------:R-:W-:Y:S05]  /*09d0*/  BSYNC.RECONVERGENT B1 ;  /* 0x0000000000017941 */ /* 0x000fea0003800200 */
.L_x_7:
[----:B------:R-:W-:Y:S05]  /*09e0*/  @!P1 BRA `(.L_x_1) ;  /* 0x00000000003c9947 */ /* 0x000fea0003800000 */
[----:B------:R-:W0:Y:S01]  /*09f0*/  LDC.64 R8, c[0x0][0x390] ;  /* 0x0000e400ff087b82 */ /* 0x000e220000000a00 */
[----:B------:R-:W-:Y:S01]  /*0a00*/  IMAD.MOV R4, RZ, RZ, -R4 ;  /* 0x000000ffff047224 */ /* 0x000fe200078e0a04 */
[----:B------:R-:W-:Y:S01]  /*0a10*/  IADD3 R25, PT, PT, R25, R26, RZ ;  /* 0x0000001a19197210 */ /* 0x000fe20007ffe0ff */
[----:B------:R-:W-:-:S05]  /*0a20*/  IMAD.IADD R15, R5, 0x1, R26 ;  /* 0x00000001050f7824 */ /* 0x000fca00078e021a */
[----:B------:R-:W1:Y:S02]  /*0a30*/  LDC.64 R6, c[0x0][0x388] ;  /* 0x0000e200ff067b82 */ /* 0x000e640000000a00 */
.L_x_9:
[----:B0-----:R-:W-:-:S04]  /*0a40*/  IMAD.WIDE R10, R15, 0x8, R8 ;  /* 0x000000080f0a7825 */ /* 0x001fc800078e0208 */
[----:B-1----:R-:W-:Y:S02]  /*0a50*/  IMAD.WIDE R12, R25, 0x8, R6 ;  /* 0x00000008190c7825 */ /* 0x002fe400078e0206 */
[----:B------:R-:W2:Y:S04]  /*0a60*/  LDG.E.64 R10, desc[UR8][R10.64] ;  /* 0x000000080a0a7981 */ /* 0x000ea8000c1e1b00 */
[----:B------:R-:W2:Y:S01]  /*0a70*/  LDG.E.64 R12, desc[UR8][R12.64] ;  /* 0x000000080c0c7981 */ /* 0x000ea2000c1e1b00 */
[----:B------:R-:W-:Y:S02]  /*0a80*/  VIADD R4, R4, 0x1 ;  /* 0x0000000104047836 */ /* 0x000fe40000000000 */
[----:B------:R-:W-:Y:S02]  /*0a90*/  VIADD R15, R15, 0x1 ;  /* 0x000000010f0f7836 */ /* 0x000fe40000000000 */
[----:B------:R-:W-:Y:S01]  /*0aa0*/  VIADD R25, R25, 0x1 ;  /* 0x0000000119197836 */ /* 0x000fe20000000000 */
[----:B------:R-:W-:Y:S01]  /*0ab0*/  ISETP.NE.AND P0, PT, R4, RZ, PT ;  /* 0x000000ff0400720c */ /* 0x000fe20003f05270 */
[----:B--2--5:R-:W-:-:S12]  /*0ac0*/  DFMA R20, -R12, R10, R20 ;  /* 0x0000000a0c14722b */ /* 0x024fd80000000114 */
[----:B------:R-:W-:Y:S05]  /*0ad0*/  @P0 BRA `(.L_x_9) ;  /* 0xfffffffc00d80947 */ /* 0x000fea000383ffff */
.L_x_1:
[----:B------:R-:W-:Y:S05]  /*0ae0*/  BSYNC.RECONVERGENT B0 ;  /* 0x0000000000007941 */ /* 0x000fea0003800200 */
.L_x_0:
[----:B------:R-:W-:Y:S01]  /*0af0*/  VIADD R6, R2, 0x1 ;  /* 0x0000000102067836 */ /* 0x000fe20000000000 */
[----:B------:R-:W-:Y:S04]  /*0b00*/  BSSY.RECONVERGENT B0, `(.L_x_10) ;  /* 0x00000a4000007945 */ /* 0x000fe80003800200 */
[----:B------:R-:W-:-:S13]  /*0b10*/  ISETP.GE.AND P0, PT, R6, R3, PT ;  /* 0x000000030600720c */ /* 0x000fda0003f06270 */
[----:B------:R-:W-:Y:S05]  /*0b20*/  @P0 BRA `(.L_x_11) ;  /* 0x0000000800840947 */ /* 0x000fea0003800000 */
[----:B------:R-:W-:Y:S01]  /*0b30*/  IADD3 R4, PT, PT, -R2, -0x2, R3 ;  /* 0xfffffffe02047810 */ /* 0x000fe20007ffe103 */
[----:B------:R-:W-:Y:S01]  /*0b40*/  ULOP3.LUT UR5, URZ, UR4, URZ, 0x33, !UPT ;  /* 0x00000004ff057292 */ /* 0x000fe2000f8e33ff */
[----:B------:R-:W-:Y:S02]  /*0b50*/  BSSY.RECONVERGENT B1, `(.L_x_12) ;  /* 0x000004d000017945 */ /* 0x000fe40003800200 */
[----:B------:R-:W-:-:S03]  /*0b60*/  ISETP.GE.U32.AND P0, PT, R4, 0xf, PT ;  /* 0x0000000f0400780c */ /* 0x000fc60003f06070 */
[----:B------:R-:W-:Y:S02]  /*0b70*/  IADD3 R4, PT, PT, -R0, UR5, R3 ;  /* 0x0000000500047c10 */ /* 0x000fe4000fffe103 */
[----:B------:R-:W-:Y:S02]  /*0b80*/  MOV R0, R6 ;  /* 0x0000000600007202 */ /* 0x000fe40000000f00 */
[----:B------:R-:W-:-:S06]  /*0b90*/  LOP3.LUT R24, R4, 0xf, RZ, 0xc0, !PT ;  /* 0x0000000f04187812 */ /* 0x000fcc00078ec0ff */
[----:B------:R-:W-:Y:S05]  /*0ba0*/  @!P0 BRA `(.L_x_13) ;  /* 0x00000004001c8947 */ /* 0x000fea0003800000 */
[----:B------:R-:W0:Y:S01]  /*0bb0*/  LDC.64 R6, c[0x0][0x388] ;  /* 0x0000e200ff067b82 */ /* 0x000e220000000a00 */
[----:B------:R-:W-:Y:S01]  /*0bc0*/  LOP3.LUT R25, R4, 0xfffffff0, RZ, 0xc0, !PT ;  /* 0xfffffff004197812 */ /* 0x000fe200078ec0ff */
[C-C-:B------:R-:W-:Y:S01]  /*0bd0*/  IMAD R27, R2.reuse, R3, R2.reuse ;  /* 0x00000003021b7224 */ /* 0x140fe200078e0202 */
[----:B------:R-:W-:Y:S01]  /*0be0*/  BSSY.RECONVERGENT B2, `(.L_x_14) ;  /* 0x0000042000027945 */ /* 0x000fe20003800200 */
[----:B------:R-:W-:Y:S01]  /*0bf0*/  IADD3 R29, PT, PT, R2, 0x1, R5 ;  /* 0x00000001021d7810 */ /* 0x000fe20007ffe005 */
[----:B------:R-:W-:Y:S02]  /*0c00*/  IMAD.MOV.U32 R0, RZ, RZ, R2 ;  /* 0x000000ffff007224 */ /* 0x000fe400078e0002 */
[----:B------:R-:W-:Y:S01]  /*0c10*/  VIADD R27, R27, 0x1 ;  /* 0x000000011b1b7836 */ /* 0x000fe20000000000 */
[----:B------:R-:W1:Y:S01]  /*0c20*/  LDC.64 R8, c[0x0][0x390] ;  /* 0x0000e400ff087b82 */ /* 0x000e620000000a00 */
[----:B------:R-:W-:Y:S01]  /*0c30*/  IMAD.MOV R25, RZ, RZ, -R25 ;  /* 0x000000ffff197224 */ /* 0x000fe200078e0a19 */
[----:B0-----:R-:W-:-:S05]  /*0c40*/  IADD3 R6, P0, PT, R6, 0x40, RZ ;  /* 0x0000004006067810 */ /* 0x001fca0007f1e0ff */
[----:B------:R-:W-:Y:S01]  /*0c50*/  IMAD.X R7, RZ, RZ, R7, P0 ;  /* 0x000000ffff077224 */ /* 0x000fe200000e0607 */
[----:B-1----:R-:W-:-:S05]  /*0c60*/  IADD3 R8, P1, PT, R8, 0x40, RZ ;  /* 0x0000004008087810 */ /* 0x002fca0007f3e0ff */
[----:B------:R-:W-:-:S08]  /*0c70*/  IMAD.X R9, RZ, RZ, R9, P1 ;  /* 0x000000ffff097224 */ /* 0x000fd000008e0609 */
.L_x_15:
        /* <DEDUP_REMOVED lines=48> */
[----:B------:R-:W-:-:S04]  /*0f80*/  IADD3 R25, PT, PT, R25, 0x10, RZ ;  /* 0x0000001019197810 */ /* 0x000fc80007ffe0ff */
[----:B------:R-:W-:Y:S01]  /*0f90*/  ISETP.NE.AND P0, PT, R25, RZ, PT ;  /* 0x000000ff1900720c */ /* 0x000fe20003f05270 */
[----:B------:R-:W-:Y:S02]  /*0fa0*/  VIADD R0, R0, 0x10 ;  /* 0x0000001000007836 */ /* 0x000fe40000000000 */
[----:B------:R-:W-:Y:S02]  /*0fb0*/  VIADD R27, R27, 0x10 ;  /* 0x000000101b1b7836 */ /* 0x000fe40000000000 */
[----:B------:R-:W-:Y:S01]  /*0fc0*/  VIADD R29, R29, 0x10 ;  /* 0x000000101d1d7836 */ /* 0x000fe20000000000 */
[----:B---3--:R-:W-:-:S08]  /*0fd0*/  DFMA R20, -R16, R14, R20 ;  /* 0x0000000e1014722b */ /* 0x008fd00000000114 */
[----:B----4-:R-:W-:Y:S01]  /*0fe0*/  DFMA R20, -R18, R22, R20 ;  /* 0x000000161214722b */ /* 0x010fe20000000114 */
[----:B------:R-:W-:Y:S10]  /*0ff0*/  @P0 BRA `(.L_x_15) ;  /* 0xfffffffc00200947 */ /* 0x000ff4000383ffff */
[----:B------:R-:W-:Y:S05]  /*1000*/  BSYNC.RECONVERGENT B2 ;  /* 0x0000000000027941 */ /* 0x000fea0003800200 */
.L_x_14:
[----:B------:R-:W-:-:S07]  /*1010*/  VIADD R0, R0, 0x1 ;  /* 0x0000000100007836 */ /* 0x000fce0000000000 */
.L_x_13:
[----:B------:R-:W-:Y:S05]  /*1020*/  BSYNC.RECONVERGENT B1 ;  /* 0x0000000000017941 */ /* 0x000fea0003800200 */
.L_x_12:
[----:B------:R-:W-:-:S13]  /*1030*/  ISETP.NE.AND P0, PT, R24, RZ, PT ;  /* 0x000000ff1800720c */ /* 0x000fda0003f05270 */
[----:B------:R-:W-:Y:S05]  /*1040*/  @!P0 BRA `(.L_x_11) ;  /* 0x00000004003c8947 */ /* 0x000fea0003800000 */
[----:B------:R-:W-:Y:S01]  /*1050*/  ISETP.GE.U32.AND P0, PT, R24, 0x8, PT ;  /* 0x000000081800780c */ /* 0x000fe20003f06070 */
[----:B------:R-:W-:Y:S01]  /*1060*/  BSSY.RECONVERGENT B1, `(.L_x_16) ;  /* 0x0000023000017945 */ /* 0x000fe20003800200 */
[----:B------:R-:W-:-:S04]  /*1070*/  LOP3.LUT R26, R4, 0x7, RZ, 0xc0, !PT ;  /* 0x00000007041a7812 */ /* 0x000fc800078ec0ff */
[----:B------:R-:W-:-:S07]  /*1080*/  ISETP.NE.AND P1, PT, R26, RZ, PT ;  /* 0x000000ff1a00720c */ /* 0x000fce0003f25270 */
[----:B------:R-:W-:Y:S06]  /*1090*/  @!P0 BRA `(.L_x_17) ;  /* 0x00000000007c8947 */ /* 0x000fec0003800000 */
[----:B------:R-:W0:Y:S01]  /*10a0*/  LDC.64 R8, c[0x0][0x388] ;  /* 0x0000e200ff087b82 */ /* 0x000e220000000a00 */
[--C-:B------:R-:W-:Y:S02]  /*10b0*/  IMAD R11, R2, R3, R0.reuse ;  /* 0x00000003020b7224 */ /* 0x100fe400078e0200 */
[----:B------:R-:W-:-:S05]  /*10c0*/  IMAD.IADD R13, R5, 0x1, R0 ;  /* 0x00000001050d7824 */ /* 0x000fca00078e0200 */
[----:B------:R-:W1:Y:S01]  /*10d0*/  LDC.64 R6, c[0x0][0x390] ;  /* 0x0000e400ff067b82 */ /* 0x000e620000000a00 */
[----:B0-----:R-:W-:-:S05]  /*10e0*/  IMAD.WIDE R8, R11, 0x8, R8 ;  /* 0x000000080b087825 */ /* 0x001fca00078e0208 */
[----:B------:R-:W2:Y:S01]  /*10f0*/  LDG.E.64 R22, desc[UR8][R8.64+0x8] ;  /* 0x0000080808167981 */ /* 0x000ea2000c1e1b00 */
[----:B-1----:R-:W-:-:S03]  /*1100*/  IMAD.WIDE R6, R13, 0x8, R6 ;  /* 0x000000080d067825 */ /* 0x002fc600078e0206 */
[----:B------:R-:W3:Y:S04]  /*1110*/  LDG.E.64 R16, desc[UR8][R8.64+0x10] ;  /* 0x0000100808107981 */ /* 0x000ee8000c1e1b00 */
[----:B------:R-:W4:Y:S04]  /*1120*/  LDG.E.64 R12, desc[UR8][R8.64] ;  /* 0x00000008080c7981 */ /* 0x000f28000c1e1b00 */
[----:B------:R-:W4:Y:S04]  /*1130*/  LDG.E.64 R10, desc[UR8][R6.64] ;  /* 0x00000008060a7981 */ /* 0x000f28000c1e1b00 */
[----:B------:R-:W2:Y:S04]  /*1140*/  LDG.E.64 R18, desc[UR8][R6.64+0x8] ;  /* 0x0000080806127981 */ /* 0x000ea8000c1e1b00 */
[----:B------:R-:W3:Y:S04]  /*1150*/  LDG.E.64 R14, desc[UR8][R6.64+0x10] ;  /* 0x00001008060e7981 */ /* 0x000ee8000c1e1b00 */
[----:B------:R-:W3:Y:S04]  /*1160*/  LDG.E.64 R24, desc[UR8][R8.64+0x38] ;  /* 0x0000380808187981 */ /* 0x000ee8000c1e1b00 */
[----:B------:R-:W3:Y:S01]  /*1170*/  LDG.E.64 R28, desc[UR8][R6.64+0x38] ;  /* 0x00003808061c7981 */ /* 0x000ee2000c1e1b00 */
[----:B----45:R-:W-:-:S03]  /*1180*/  DFMA R20, -R12, R10, R20 ;  /* 0x0000000a0c14722b */ /* 0x030fc60000000114 */
[----:B------:R-:W4:Y:S04]  /*1190*/  LDG.E.64 R12, desc[UR8][R8.64+0x18] ;  /* 0x00001808080c7981 */ /* 0x000f28000c1e1b00 */
[----:B------:R-:W4:Y:S01]  /*11a0*/  LDG.E.64 R10, desc[UR8][R6.64+0x18] ;  /* 0x00001808060a7981 */ /* 0x000f22000c1e1b00 */
[----:B--2---:R-:W-:-:S03]  /*11b0*/  DFMA R18, -R22, R18, R20 ;  /* 0x000000121612722b */ /* 0x004fc60000000114 */
        /* <DEDUP_REMOVED lines=8> */
[----:B--2---:R-:W-:-:S08]  /*1240*/  DFMA R10, -R20, R22, R10 ;  /* 0x00000016140a722b */ /* 0x004fd0000000010a */
[----:B---3--:R-:W-:Y:S01]  /*1250*/  DFMA R10, -R16, R18, R10 ;  /* 0x00000012100a722b */ /* 0x008fe2000000010a */
[----:B------:R-:W-:-:S07]  /*1260*/  IADD3 R0, PT, PT, R0, 0x8, RZ ;  /* 0x0000000800007810 */ /* 0x000fce0007ffe0ff */
[----:B----4-:R-:W-:-:S08]  /*1270*/  DFMA R10, -R12, R14, R10 ;  /* 0x0000000e0c0a722b */ /* 0x010fd0000000010a */
[----:B------:R-:W-:-:S11]  /*1280*/  DFMA R20, -R24, R28, R10 ;  /* 0x0000001c1814722b */ /* 0x000fd6000000010a */
.L_x_17:
[----:B------:R-:W-:Y:S05]  /*1290*/  BSYNC.RECONVERGENT B1 ;  /* 0x0000000000017941 */ /* 0x000fea0003800200 */
.L_x_16:
        /* <DEDUP_REMOVED lines=18> */
[----:B------:R-:W4:Y:S04]  /*13c0*/  LDG.E.64 R22, desc[UR8][R24.64+0x18] ;  /* 0x0000180818167981 */ /* 0x000f28000c1e1b00 */
[----:B------:R-:W4:Y:S01]  /*13d0*/  LDG.E.64 R26, desc[UR8][R6.64+0x18] ;  /* 0x00001808061a7981 */ /* 0x000f22000c1e1b00 */
[----:B------:R-:W-:Y:S01]  /*13e0*/  VIADD R0, R0, 0x4 ;  /* 0x0000000400007836 */ /* 0x000fe20000000000 */
[----:B--2--5:R-:W-:-:S08]  /*13f0*/  DFMA R8, -R8, R10, R20 ;  /* 0x0000000a0808722b */ /* 0x024fd00000000114 */
[----:B---3--:R-:W-:-:S08]  /*1400*/  DFMA R8, -R12, R14, R8 ;  /* 0x0000000e0c08722b */ /* 0x008fd00000000108 */
[----:B----4-:R-:W-:-:S08]  /*1410*/  DFMA R8, -R16, R18, R8 ;  /* 0x000000121008722b */ /* 0x010fd00000000108 */
[----:B------:R-:W-:-:S11]  /*1420*/  DFMA R20, -R22, R26, R8 ;  /* 0x0000001a1614722b */ /* 0x000fd60000000108 */
.L_x_19:
[----:B------:R-:W-:Y:S05]  /*1430*/  BSYNC.RECONVERGENT B1 ;  /* 0x0000000000017941 */ /* 0x000fea0003800200 */
.L_x_18:
[----:B------:R-:W-:Y:S05]  /*1440*/  @!P1 BRA `(.L_x_11) ;  /* 0x00000000003c9947 */ /* 0x000fea0003800000 */
[----:B------:R-:W0:Y:S01]  /*1450*/  LDC.64 R8, c[0x0][0x390] ;  /* 0x0000e400ff087b82 */ /* 0x000e220000000a00 */
[----:B------:R-:W-:Y:S02]  /*1460*/  IMAD.MOV R4, RZ, RZ, -R4 ;  /* 0x000000ffff047224 */ /* 0x000fe400078e0a04 */
[--C-:B------:R-:W-:Y:S02]  /*1470*/  IMAD.IADD R15, R5, 0x1, R0.reuse ;  /* 0x00000001050f7824 */ /* 0x100fe400078e0200 */
[----:B------:R-:W-:-:S03]  /*1480*/  IMAD R17, R2, R3, R0 ;  /* 0x0000000302117224 */ /* 0x000fc600078e0200 */
[----:B------:R-:W1:Y:S04]  /*1490*/  LDC.64 R6, c[0x0][0x388] ;  /* 0x0000e200ff067b82 */ /* 0x000e680000000a00 */
.L_x_20:
[----:B0-----:R-:W-:-:S04]  /*14a0*/  IMAD.WIDE R10, R15, 0x8, R8 ;  /* 0x000000080f0a7825 */ /* 0x001fc800078e0208 */
[----:B-1----:R-:W-:Y:S02]  /*14b0*/  IMAD.WIDE R12, R17, 0x8, R6 ;  /* 0x00000008110c7825 */ /* 0x002fe400078e0206 */
[----:B------:R-:W2:Y:S04]  /*14c0*/  LDG.E.64 R10, desc[UR8][R10.64] ;  /* 0x000000080a0a7981 */ /* 0x000ea8000c1e1b00 */
[----:B------:R-:W2:Y:S01]  /*14d0*/  LDG.E.64 R12, desc[UR8][R12.64] ;  /* 0x000000080c0c7981 */ /* 0x000ea2000c1e1b00 */
[----:B------:R-:W-:Y:S01]  /*14e0*/  IADD3 R4, PT, PT, R4, 0x1, RZ ;  /* 0x0000000104047810 */ /* 0x000fe20007ffe0ff */
[----:B------:R-:W-:Y:S02]  /*14f0*/  VIADD R15, R15, 0x1 ;  /* 0x000000010f0f7836 */ /* 0x000fe40000000000 */
[----:B------:R-:W-:Y:S01]  /*1500*/  VIADD R17, R17, 0x1 ;  /* 0x0000000111117836 */ /* 0x000fe20000000000 */
[----:B------:R-:W-:Y:S01]  /*1510*/  ISETP.NE.AND P0, PT, R4, RZ, PT ;  /* 0x000000ff0400720c */ /* 0x000fe20003f05270 */
[----:B--2--5:R-:W-:-:S12]  /*1520*/  DFMA R20, -R12, R10, R20 ;  /* 0x0000000a0c14722b */ /* 0x024fd80000000114 */
[----:B------:R-:W-:Y:S05]  /*1530*/  @P0 BRA `(.L_x_20) ;  /* 0xfffffffc00d80947 */ /* 0x000fea000383ffff */
.L_x_11:
[----:B------:R-:W-:Y:S05]  /*1540*/  BSYNC.RECONVERGENT B0 ;  /* 0x0000000000007941 */ /* 0x000fea0003800200 */
.L_x_10:
[----:B------:R-:W0:Y:S01]  /*1550*/  LDC.64 R10, c[0x0][0x388] ;  /* 0x0000e200ff0a7b82 */ /* 0x000e220000000a00 */
[----:B------:R-:W-:-:S04]  /*1560*/  IMAD R3, R2, R3, R2 ;  /* 0x0000000302037224 */ /* 0x000fc800078e0202 */
[----:B0-----:R-:W-:-:S06]  /*1570*/  IMAD.WIDE R10, R3, 0x8, R10 ;  /* 0x00000008030a7825 */ /* 0x001fcc00078e020a */
[----:B------:R-:W2:Y:S01]  /*1580*/  LDG.E.64 R10, desc[UR8][R10.64] ;  /* 0x000000080a0a7981 */ /* 0x000ea2000c1e1b00 */
[----:B------:R-:W-:Y:S01]  /*1590*/  IMAD.MOV.U32 R6, RZ, RZ, 0x1 ;  /* 0x00000001ff067424 */ /* 0x000fe200078e00ff */
[----:B-----5:R-:W-:Y:S01]  /*15a0*/  FSETP.GEU.AND P1, PT, |R21|, 6.5827683646048100446e-37, PT ;  /* 0x036000001500780b */ /* 0x020fe20003f2e200 */
[----:B------:R-:W-:Y:S01]  /*15b0*/  BSSY.RECONVERGENT B0, `(.L_x_21) ;  /* 0x0000013000007945 */ /* 0x000fe20003800200 */
[----:B--2---:R-:W0:Y:S03]  /*15c0*/  MUFU.RCP64H R7, R11 ;  /* 0x0000000b00077308 */ /* 0x004e260000001800 */
[----:B0-----:R-:W-:-:S08]  /*15d0*/  DFMA R8, -R10, R6, 1 ;  /* 0x3ff000000a08742b */ /* 0x001fd00000000106 */
[----:B------:R-:W-:-:S08]  /*15e0*/  DFMA R8, R8, R8, R8 ;  /* 0x000000080808722b */ /* 0x000fd00000000008 */
[----:B------:R-:W-:-:S08]  /*15f0*/  DFMA R8, R6, R8, R6 ;  /* 0x000000080608722b */ /* 0x000fd00000000006 */
[----:B------:R-:W-:-:S08]  /*1600*/  DFMA R6, -R10, R8, 1 ;  /* 0x3ff000000a06742b */ /* 0x000fd00000000108 */
[----:B------:R-:W-:-:S08]  /*1610*/  DFMA R6, R8, R6, R8 ;  /* 0x000000060806722b */ /* 0x000fd00000000008 */
[----:B------:R-:W-:-:S08]  /*1620*/  DMUL R8, R6, R20 ;  /* 0x0000001406087228 */ /* 0x000fd00000000000 */
[----:B------:R-:W-:-:S08]  /*1630*/  DFMA R12, -R10, R8, R20 ;  /* 0x000000080a0c722b */ /* 0x000fd00000000114 */
[----:B------:R-:W-:-:S10]  /*1640*/  DFMA R6, R6, R12, R8 ;  /* 0x0000000c0606722b */ /* 0x000fd40000000008 */
[----:B------:R-:W-:-:S05]  /*1650*/  FFMA R0, RZ, R11, R7 ;  /* 0x0000000bff007223 */ /* 0x000fca0000000007 */
[----:B------:R-:W-:-:S13]  /*1660*/  FSETP.GT.AND P0, PT, |R0|, 1.469367938527859385e-39, PT ;  /* 0x001000000000780b */ /* 0x000fda0003f04200 */
[----:B------:R-:W-:Y:S05]  /*1670*/  @P0 BRA P1, `(.L_x_22) ;  /* 0x0000000000180947 */ /* 0x000fea0000800000 */
[----:B------:R-:W-:Y:S01]  /*1680*/  IMAD.MOV.U32 R8, RZ, RZ, R20 ;  /* 0x000000ffff087224 */ /* 0x000fe200078e0014 */
[----:B------:R-:W-:Y:S02]  /*1690*/  MOV R9, R21 ;  /* 0x0000001500097202 */ /* 0x000fe40000000f00 */
[----:B------:R-:W-:-:S07]  /*16a0*/  MOV R0, 0x16c0 ;  /* 0x000016c000007802 */ /* 0x000fce0000000f00 */
[----:B------:R-:W-:Y:S05]  /*16b0*/  CALL.REL.NOINC `($__internal_0_$__cuda_sm20_div_rn_f64_full) ;  /* 0x0000000000247944 */ /* 0x000fea0003c00000 */
[----:B------:R-:W-:Y:S02]  /*16c0*/  IMAD.MOV.U32 R6, RZ, RZ, R16 ;  /* 0x000000ffff067224 */ /* 0x000fe400078e0010 */
[----:B------:R-:W-:-:S07]  /*16d0*/  IMAD.MOV.U32 R7, RZ, RZ, R17 ;  /* 0x000000ffff077224 */ /* 0x000fce00078e0011 */
.L_x_22:
[----:B------:R-:W-:Y:S05]  /*16e0*/  BSYNC.RECONVERGENT B0 ;  /* 0x0000000000007941 */ /* 0x000fea0003800200 */
.L_x_21:
[----:B------:R-:W0:Y:S01]  /*16f0*/  LDC.64 R8, c[0x0][0x390] ;  /* 0x0000e400ff087b82 */ /* 0x000e220000000a00 */
[----:B------:R-:W1:Y:S02]  /*1700*/  LDCU UR4, c[0x0][0x380] ;  /* 0x00007000ff0477ac */ /* 0x000e640008000800 */
[----:B-1----:R-:W-:-:S05]  /*1710*/  IADD3 R3, PT, PT, -R5, UR4, R2 ;  /* 0x0000000405037c10 */ /* 0x002fca000fffe102 */
[----:B0-----:R-:W-:-:S05]  /*1720*/  IMAD.WIDE R2, R3, 0x8, R8 ;  /* 0x0000000803027825 */ /* 0x001fca00078e0208 */
[----:B------:R-:W-:Y:S01]  /*1730*/  STG.E.64 desc[UR8][R2.64], R6 ;  /* 0x0000000602007986 */ /* 0x000fe2000c101b08 */
[----:B------:R-:W-:Y:S05]  /*1740*/  EXIT ;  /* 0x000000000000794d */ /* 0x000fea0003800000 */
        .weak           $__internal_0_$__cuda_sm20_div_rn_f64_full
        .type           $__internal_0_$__cuda_sm20_div_rn_f64_full,@function
        .size           $__internal_0_$__cuda_sm20_div_rn_f64_full,(.L_x_29 - $__internal_0_$__cuda_sm20_div_rn_f64_full)
$__internal_0_$__cuda_sm20_div_rn_f64_full:
[C---:B------:R-:W-:Y:S01]  /*1750*/  FSETP.GEU.AND P0, PT, |R11|.reuse, 1.469367938527859385e-39, PT ;  /* 0x001000000b00780b */ /* 0x040fe20003f0e200 */
[----:B------:R-:W-:Y:S01]  /*1760*/  IMAD.MOV.U32 R12, RZ, RZ, R10 ;  /* 0x000000ffff0c7224 */ /* 0x000fe200078e000a */
[----:B------:R-:W-:Y:S01]  /*1770*/  LOP3.LUT R6, R11, 0x800fffff, RZ, 0xc0, !PT ;  /* 0x800fffff0b067812 */ /* 0x000fe200078ec0ff */
[----:B------:R-:W-:Y:S01]  /*1780*/  IMAD.MOV.U32 R13, RZ, RZ, R11 ;  /* 0x000000ffff0d7224 */ /* 0x000fe200078e000b */
[C---:B------:R-:W-:Y:S01]  /*1790*/  FSETP.GEU.AND P2, PT, |R9|.reuse, 1.469367938527859385e-39, PT ;  /* 0x001000000900780b */ /* 0x040fe20003f4e200 */
[----:B------:R-:W-:Y:S01]  /*17a0*/  IMAD.MOV.U32 R16, RZ, RZ, 0x1 ;  /* 0x00000001ff107424 */ /* 0x000fe200078e00ff */
[----:B------:R-:W-:Y:S01]  /*17b0*/  LOP3.LUT R7, R6, 0x3ff00000, RZ, 0xfc, !PT ;  /* 0x3ff0000006077812 */ /* 0x000fe200078efcff */
[----:B------:R-:W-:Y:S01]  /*17c0*/  BSSY.RECONVERGENT B1, `(.L_x_23) ;  /* 0x0000053000017945 */ /* 0x000fe20003800200 */
[----:B------:R-:W-:Y:S01]  /*17d0*/  MOV R6, R10 ;  /* 0x0000000a00067202 */ /* 0x000fe20000000f00 */
[----:B------:R-:W-:Y:S01]  /*17e0*/  IMAD.MOV.U32 R10, RZ, RZ, R8 ;  /* 0x000000ffff0a7224 */ /* 0x000fe200078e0008 */
[----:B------:R-:W-:-:S03]  /*17f0*/  LOP3.LUT R3, R9, 0x7ff00000, RZ, 0xc0, !PT ;  /* 0x7ff0000009037812 */ /* 0x000fc600078ec0ff */
[----:B------:R-:W-:-:S04]  /*1800*/  @!P0 DMUL R6, R12, 8.98846567431157953865e+307 ;  /* 0x7fe000000c068828 */ /* 0x000fc80000000000 */
[----:B------:R-:W-:Y:S02]  /*1810*/  @!P2 LOP3.LUT R4, R13, 0x7ff00000, RZ, 0xc0, !PT ;  /* 0x7ff000000d04a812 */ /* 0x000fe400078ec0ff */
[----:B------:R-:W0:Y:S02]  /*1820*/  MUFU.RCP64H R17, R7 ;  /* 0x0000000700117308 */ /* 0x000e240000001800 */
[----:B------:R-:W-:Y:S01]  /*1830*/  @!P2 ISETP.GE.U32.AND P3, PT, R3, R4, PT ;  /* 0x000000040300a20c */ /* 0x000fe20003f66070 */
[----:B------:R-:W-:Y:S01]  /*1840*/  IMAD.MOV.U32 R4, RZ, RZ, 0x1ca00000 ;  /* 0x1ca00000ff047424 */ /* 0x000fe200078e00ff */
[----:B0-----:R-:W-:-:S08]  /*1850*/  DFMA R14, R16, -R6, 1 ;  /* 0x3ff00000100e742b */ /* 0x001fd00000000806 */
[----:B------:R-:W-:Y:S01]  /*1860*/  DFMA R18, R14, R14, R14 ;  /* 0x0000000e0e12722b */ /* 0x000fe2000000000e */
[----:B------:R-:W-:Y:S02]  /*1870*/  LOP3.LUT R14, R11, 0x7ff00000, RZ, 0xc0, !PT ;  /* 0x7ff000000b0e7812 */ /* 0x000fe400078ec0ff */
[C---:B------:R-:W-:Y:S02]  /*1880*/  @!P2 SEL R15, R4.reuse, 0x63400000, !P3 ;  /* 0x63400000040fa807 */ /* 0x040fe40005800000 */
[----:B------:R-:W-:Y:S02]  /*1890*/  ISETP.GE.U32.AND P1, PT, R3, R14, PT ;  /* 0x0000000e0300720c */ /* 0x000fe40003f26070 */
[----:B------:R-:W-:Y:S01]  /*18a0*/  @!P2 LOP3.LUT R15, R15, 0x80000000, R9, 0xf8, !PT ;  /* 0x800000000f0fa812 */ /* 0x000fe200078ef809 */
[----:B------:R-:W-:Y:S01]  /*18b0*/  DFMA R16, R16, R18, R16 ;  /* 0x000000121010722b */ /* 0x000fe20000000010 */
[----:B------:R-:W-:Y:S01]  /*18c0*/  SEL R11, R4, 0x63400000, !P1 ;  /* 0x63400000040b7807 */ /* 0x000fe20004800000 */
[----:B------:R-:W-:Y:S01]  /*18d0*/  @!P2 IMAD.MOV.U32 R18, RZ, RZ, RZ ;  /* 0x000000ffff12a224 */ /* 0x000fe200078e00ff */
[----:B------:R-:W-:-:S02]  /*18e0*/  @!P2 LOP3.LUT R19, R15, 0x100000, RZ, 0xfc, !PT ;  /* 0x001000000f13a812 */ /* 0x000fc400078efcff */
[----:B------:R-:W-:-:S03]  /*18f0*/  LOP3.LUT R11, R11, 0x800fffff, R9, 0xf8, !PT ;  /* 0x800fffff0b0b7812 */ /* 0x000fc600078ef809 */
[----:B------:R-:W-:-:S03]  /*1900*/  DFMA R20, R16, -R6, 1 ;  /* 0x3ff000001014742b */ /* 0x000fc60000000806 */
[----:B------:R-:W-:-:S05]  /*1910*/  @!P2 DFMA R10, R10, 2, -R18 ;  /* 0x400000000a0aa82b */ /* 0x000fca0000000812 */
[----:B------:R-:W-:Y:S01]  /*1920*/  DFMA R16, R16, R20, R16 ;  /* 0x000000141010722b */ /* 0x000fe20000000010 */
[----:B------:R-:W-:Y:S01]  /*1930*/  MOV R21, R3 ;  /* 0x0000000300157202 */ /* 0x000fe20000000f00 */
[----:B------:R-:W-:Y:S01]  /*1940*/  IMAD.MOV.U32 R20, RZ, RZ, R14 ;  /* 0x000000ffff147224 */ /* 0x000fe200078e000e */
[----:B------:R-:W-:Y:S02]  /*1950*/  @!P0 LOP3.LUT R20, R7, 0x7ff00000, RZ, 0xc0, !PT ;  /* 0x7ff0000007148812 */ /* 0x000fe400078ec0ff */
[----:B------:R-:W-:-:S03]  /*1960*/  @!P2 LOP3.LUT R21, R11, 0x7ff00000, RZ, 0xc0, !PT ;  /* 0x7ff000000b15a812 */ /* 0x000fc600078ec0ff */
[----:B------:R-:W-:Y:S01]  /*1970*/  DMUL R18, R16, R10 ;  /* 0x0000000a10127228 */ /* 0x000fe20000000000 */
[----:B------:R-:W-:Y:S02]  /*1980*/  VIADD R23, R20, 0xffffffff ;  /* 0xffffffff14177836 */ /* 0x000fe40000000000 */
[----:B------:R-:W-:-:S05]  /*1990*/  VIADD R22, R21, 0xffffffff ;  /* 0xffffffff15167836 */ /* 0x000fca0000000000 */
[----:B------:R-:W-:Y:S01]  /*19a0*/  ISETP.GT.U32.AND P0, PT, R22, 0x7feffffe, PT ;  /* 0x7feffffe1600780c */ /* 0x000fe20003f04070 */
[----:B------:R-:W-:-:S03]  /*19b0*/  DFMA R14, R18, -R6, R10 ;  /* 0x80000006120e722b */ /* 0x000fc6000000000a */
[----:B------:R-:W-:-:S05]  /*19c0*/  ISETP.GT.U32.OR P0, PT, R23, 0x7feffffe, P0 ;  /* 0x7feffffe1700780c */ /* 0x000fca0000704470 */
[----:B------:R-:W-:-:S08]  /*19d0*/  DFMA R14, R16, R14, R18 ;  /* 0x0000000e100e722b */ /* 0x000fd00000000012 */
[----:B------:R-:W-:Y:S05]  /*19e0*/  @P0 BRA `(.L_x_24) ;  /* 0x00000000006c0947 */ /* 0x000fea0003800000 */
[----:B------:R-:W-:-:S04]  /*19f0*/  LOP3.LUT R16, R13, 0x7ff00000, RZ, 0xc0, !PT ;  /* 0x7ff000000d107812 */ /* 0x000fc800078ec0ff */
[CC--:B------:R-:W-:Y:S02]  /*1a00*/  VIADDMNMX R8, R3.reuse, -R16.reuse, 0xb9600000, !PT ;  /* 0xb960000003087446 */ /* 0x0c0fe40007800910 */
[----:B------:R-:W-:Y:S02]  /*1a10*/  ISETP.GE.U32.AND P0, PT, R3, R16, PT ;  /* 0x000000100300720c */ /* 0x000fe40003f06070 */
[----:B------:R-:W-:Y:S02]  /*1a20*/  VIMNMX R8, PT, PT, R8, 0x46a00000, PT ;  /* 0x46a0000008087848 */ /* 0x000fe40003fe0100 */
[----:B------:R-:W-:-:S05]  /*1a30*/  SEL R3, R4, 0x63400000, !P0 ;  /* 0x6340000004037807 */ /* 0x000fca0004000000 */
[----:B------:R-:W-:Y:S02]  /*1a40*/  IMAD.IADD R3, R8, 0x1, -R3 ;  /* 0x0000000108037824 */ /* 0x000fe400078e0a03 */
[----:B------:R-:W-:-:S03]  /*1a50*/  IMAD.MOV.U32 R8, RZ, RZ, RZ ;  /* 0x000000ffff087224 */ /* 0x000fc600078e00ff */
[----:B------:R-:W-:-:S06]  /*1a60*/  IADD3 R9, PT, PT, R3, 0x7fe00000, RZ ;  /* 0x7fe0000003097810 */ /* 0x000fcc0007ffe0ff */
[----:B------:R-:W-:-:S10]  /*1a70*/  DMUL R16, R14, R8 ;  /* 0x000000080e107228 */ /* 0x000fd40000000000 */
[----:B------:R-:W-:-:S13]  /*1a80*/  FSETP.GTU.AND P0, PT, |R17|, 1.469367938527859385e-39, PT ;  /* 0x001000001100780b */ /* 0x000fda0003f0c200 */
[----:B------:R-:W-:Y:S05]  /*1a90*/  @P0 BRA `(.L_x_25) ;  /* 0x0000000000940947 */ /* 0x000fea0003800000 */
[----:B------:R-:W-:Y:S01]  /*1aa0*/  DFMA R6, R14, -R6, R10 ;  /* 0x800000060e06722b */ /* 0x000fe2000000000a */
[----:B------:R-:W-:-:S09]  /*1ab0*/  IMAD.MOV.U32 R8, RZ, RZ, RZ ;  /* 0x000000ffff087224 */ /* 0x000fd200078e00ff */
[C---:B------:R-:W-:Y:S02]  /*1ac0*/  FSETP.NEU.AND P0, PT, R7.reuse, RZ, PT ;  /* 0x000000ff0700720b */ /* 0x040fe40003f0d000 */
[----:B------:R-:W-:-:S04]  /*1ad0*/  LOP3.LUT R13, R7, 0x80000000, R13, 0x48, !PT ;  /* 0x80000000070d7812 */ /* 0x000fc800078e480d */
[----:B------:R-:W-:-:S07]  /*1ae0*/  LOP3.LUT R9, R13, R9, RZ, 0xfc, !PT ;  /* 0x000000090d097212 */ /* 0x000fce00078efcff */
[----:B------:R-:W-:Y:S05]  /*1af0*/  @!P0 BRA `(.L_x_25) ;  /* 0x00000000007c8947 */ /* 0x000fea0003800000 */
[----:B------:R-:W-:Y:S01]  /*1b00*/  IMAD.MOV R7, RZ, RZ, -R3 ;  /* 0x000000ffff077224 */ /* 0x000fe200078e0a03 */
[----:B------:R-:W-:Y:S01]  /*1b10*/  DMUL.RP R8, R14, R8 ;  /* 0x000000080e087228 */ /* 0x000fe20000008000 */
[----:B------:R-:W-:Y:S01]  /*1b20*/  IMAD.MOV.U32 R6, RZ, RZ, RZ ;  /* 0x000000ffff067224 */ /* 0x000fe200078e00ff */
[----:B------:R-:W-:-:S05]  /*1b30*/  IADD3 R3, PT, PT, -R3, -0x43300000, RZ ;  /* 0xbcd0000003037810 */ /* 0x000fca0007ffe1ff */
[----:B------:R-:W-:-:S03]  /*1b40*/  DFMA R6, R16, -R6, R14 ;  /* 0x800000061006722b */ /* 0x000fc6000000000e */
[----:B------:R-:W-:-:S07]  /*1b50*/  LOP3.LUT R13, R9, R13, RZ, 0x3c, !PT ;  /* 0x0000000d090d7212 */ /* 0x000fce00078e3cff */
[----:B------:R-:W-:-:S04]  /*1b60*/  FSETP.NEU.AND P0, PT, |R7|, R3, PT ;  /* 0x000000030700720b */ /* 0x000fc80003f0d200 */
[----:B------:R-:W-:Y:S02]  /*1b70*/  FSEL R16, R8, R16, !P0 ;  /* 0x0000001008107208 */ /* 0x000fe40004000000 */
[----:B------:R-:W-:Y:S01]  /*1b80*/  FSEL R17, R13, R17, !P0 ;  /* 0x000000110d117208 */ /* 0x000fe20004000000 */
[----:B------:R-:W-:Y:S06]  /*1b90*/  BRA `(.L_x_25) ;  /* 0x0000000000547947 */ /* 0x000fec0003800000 */
.L_x_24:
[----:B------:R-:W-:-:S14]  /*1ba0*/  DSETP.NAN.AND P0, PT, R8, R8, PT ;  /* 0x000000080800722a */ /* 0x000fdc0003f08000 */
[----:B------:R-:W-:Y:S05]  /*1bb0*/  @P0 BRA `(.L_x_26) ;  /* 0x0000000000440947 */ /* 0x000fea0003800000 */
[----:B------:R-:W-:-:S14]  /*1bc0*/  DSETP.NAN.AND P0, PT, R12, R12, PT ;  /* 0x0000000c0c00722a */ /* 0x000fdc0003f08000 */
[----:B------:R-:W-:Y:S05]  /*1bd0*/  @P0 BRA `(.L_x_27) ;  /* 0x0000000000300947 */ /* 0x000fea0003800000 */
[----:B------:R-:W-:Y:S01]  /*1be0*/  ISETP.NE.AND P0, PT, R21, R20, PT ;  /* 0x000000141500720c */ /* 0x000fe20003f05270 */
[----:B------:R-:W-:Y:S01]  /*1bf0*/  IMAD.MOV.U32 R17, RZ, RZ, -0x80000 ;  /* 0xfff80000ff117424 */ /* 0x000fe200078e00ff */
[----:B------:R-:W-:-:S11]  /*1c00*/  MOV R16, 0x0 ;  /* 0x0000000000107802 */ /* 0x000fd60000000f00 */
[----:B------:R-:W-:Y:S05]  /*1c10*/  @!P0 BRA `(.L_x_25) ;  /* 0x0000000000348947 */ /* 0x000fea0003800000 */
[----:B------:R-:W-:Y:S02]  /*1c20*/  ISETP.NE.AND P0, PT, R21, 0x7ff00000, PT ;  /* 0x7ff000001500780c */ /* 0x000fe40003f05270 */
[----:B------:R-:W-:Y:S02]  /*1c30*/  LOP3.LUT R17, R9, 0x80000000, R13, 0x48, !PT ;  /* 0x8000000009117812 */ /* 0x000fe400078e480d */
[----:B------:R-:W-:-:S13]  /*1c40*/  ISETP.EQ.OR P0, PT, R20, RZ, !P0 ;  /* 0x000000ff1400720c */ /* 0x000fda0004702670 */
[----:B------:R-:W-:Y:S01]  /*1c50*/  @P0 LOP3.LUT R3, R17, 0x7ff00000, RZ, 0xfc, !PT ;  /* 0x7ff0000011030812 */ /* 0x000fe200078efcff */
[----:B------:R-:W-:Y:S02]  /*1c60*/  @!P0 IMAD.MOV.U32 R16, RZ, RZ, RZ ;  /* 0x000000ffff108224 */ /* 0x000fe400078e00ff */
[----:B------:R-:W-:Y:S02]  /*1c70*/  @P0 IMAD.MOV.U32 R16, RZ, RZ, RZ ;  /* 0x000000ffff100224 */ /* 0x000fe400078e00ff */
[----:B------:R-:W-:Y:S01]  /*1c80*/  @P0 IMAD.MOV.U32 R17, RZ, RZ, R3 ;  /* 0x000000ffff110224 */ /* 0x000fe200078e0003 */
[----:B------:R-:W-:Y:S06]  /*1c90*/  BRA `(.L_x_25) ;  /* 0x0000000000147947 */ /* 0x000fec0003800000 */
.L_x_27:
[----:B------:R-:W-:Y:S02]  /*1ca0*/  LOP3.LUT R17, R13, 0x80000, RZ, 0xfc, !PT ;  /* 0x000800000d117812 */ /* 0x000fe400078efcff */
[----:B------:R-:W-:Y:S01]  /*1cb0*/  MOV R16, R12 ;  /* 0x0000000c00107202 */ /* 0x000fe20000000f00 */
[----:B------:R-:W-:Y:S06]  /*1cc0*/  BRA `(.L_x_25) ;  /* 0x0000000000087947 */ /* 0x000fec0003800000 */
.L_x_26:
[----:B------:R-:W-:Y:S01]  /*1cd0*/  LOP3.LUT R17, R9, 0x80000, RZ, 0xfc, !PT ;  /* 0x0008000009117812 */ /* 0x000fe200078efcff */
[----:B------:R-:W-:-:S07]  /*1ce0*/  IMAD.MOV.U32 R16, RZ, RZ, R8 ;  /* 0x000000ffff107224 */ /* 0x000fce00078e0008 */
.L_x_25:
[----:B------:R-:W-:Y:S05]  /*1cf0*/  BSYNC.RECONVERGENT B1 ;  /* 0x0000000000017941 */ /* 0x000fea0003800200 */
.L_x_23:
[----:B------:R-:W-:Y:S02]  /*1d00*/  IMAD.MOV.U32 R6, RZ, RZ, R0 ;  /* 0x000000ffff067224 */ /* 0x000fe400078e0000 */
[----:B------:R-:W-:-:S04]  /*1d10*/  IMAD.MOV.U32 R7, RZ, RZ, 0x0 ;  /* 0x00000000ff077424 */ /* 0x000fc800078e00ff */
[----:B------:R-:W-:Y:S05]  /*1d20*/  RET.REL.NODEC R6 `(_Z10JacobiIteriiPdS_S_) ;  /* 0xffffffe006b47950 */ /* 0x000fea0003c3ffff */
.L_x_28:
[----:B------:R-:W-:-:S00]  /*1d30*/  BRA `(.L_x_28) ;  /* 0xfffffffc00fc7947 */ /* 0x000fc0000383ffff */
[----:B------:R-:W-:-:S00]  /*1d40*/  NOP ;  /* 0x0000000000007918 */ /* 0x000fc00000000000 */
        /* <DEDUP_REMOVED lines=11> */
.L_x_29:


//--------------------- .nv.shared.reserved.0     --------------------------
	.section	.nv.shared.reserved.0,"aw",@nobits
	.weak		__nv_reservedSMEM_offset_0_alias
	.size		__nv_reservedSMEM_offset_0_alias, 0, 64
	.other		__nv_reservedSMEM_offset_0_alias,@"STO_CUDA_RESERVED_SHARED STV_DEFAULT"
__nv_reservedSMEM_offset_0_alias:
	.zero		0
	.zero		64


//--------------------- .nv.constant0._Z10JacobiIteriiPdS_S_ --------------------------
	.section	.nv.constant0._Z10JacobiIteriiPdS_S_,"a",@progbits
	.sectionflags	@""
	.align	4
.nv.constant0._Z10JacobiIteriiPdS_S_:
	.zero		928


//--------------------- SYMBOLS --------------------------

	.type		.nv.reservedSmem.offset0,@object
	.size		.nv.reservedSmem.offset0,0x4
